def gluon_tcgen05(
    a_ptr,
    b_ptr,
    c_ptr,
    M,
    N,
    K,
    stride_am,
    stride_bk,
    stride_cm,
    BLOCK_M: gl.constexpr,
    BLOCK_N: gl.constexpr,
    BLOCK_K: gl.constexpr,
    DTYPE: gl.constexpr,
    A_LAYOUT: gl.constexpr,
    B_LAYOUT: gl.constexpr,
    C_LAYOUT: gl.constexpr,
    B_SHAPE: gl.constexpr,
    TMEM_LAYOUT: gl.constexpr,
    TMEM_REG: gl.constexpr,
    TRANS_B: gl.constexpr,
    NUM_BUFFERS: gl.constexpr,
):
    a_desc = tma.make_tensor_descriptor(
        a_ptr, [M, K], [stride_am, 1], [BLOCK_M, BLOCK_K], A_LAYOUT
    )
    b_desc = tma.make_tensor_descriptor(
        b_ptr,
        [N, K] if TRANS_B else [K, N],
        [stride_bk, 1],
        B_SHAPE,
        B_LAYOUT,
    )
    c_desc = tma.make_tensor_descriptor(
        c_ptr, [M, N], [stride_cm, 1], [BLOCK_M, BLOCK_N], C_LAYOUT
    )

    a_bufs = gl.allocate_shared_memory(
        DTYPE, [NUM_BUFFERS, BLOCK_M, BLOCK_K], A_LAYOUT
    )
    b_bufs = gl.allocate_shared_memory(DTYPE, [NUM_BUFFERS] + B_SHAPE, B_LAYOUT)

    pid_m = gl.program_id(0)
    pid_n = gl.program_id(1)
    off_m = pid_m * BLOCK_M
    off_n = pid_n * BLOCK_N

    tma_bars = gl.allocate_shared_memory(
        gl.int64, [NUM_BUFFERS, 1], mbarrier.MBarrierLayout()
    )
    mma_bars = gl.allocate_shared_memory(
        gl.int64, [NUM_BUFFERS, 1], mbarrier.MBarrierLayout()
    )
    for i in gl.static_range(NUM_BUFFERS):
        mbarrier.init(tma_bars.index(i), count=1)
        mbarrier.init(mma_bars.index(i), count=1)

    acc_tmem = allocate_tensor_memory(gl.float32, [BLOCK_M, BLOCK_N], TMEM_LAYOUT)
    idx = 0
    phase = 0
    use_acc = False
    for k in range(0, K, BLOCK_K):
        a = a_bufs.index(idx)
        b = b_bufs.index(idx)
        tma_bar = tma_bars.index(idx)
        mma_bar = mma_bars.index(idx)
        mbarrier.expect(
            tma_bar, a_desc.block_type.nbytes + b_desc.block_type.nbytes
        )
        tma.async_copy_global_to_shared(a_desc, [off_m, k], tma_bar, a)
        tma.async_copy_global_to_shared(
            b_desc, [off_n, k] if TRANS_B else [k, off_n], tma_bar, b
        )
        mbarrier.wait(tma_bar, phase=phase)

        if TRANS_B:
            b = b.permute((1, 0))
        tcgen05_mma(a, b, acc_tmem, use_acc=use_acc)
        tcgen05_commit(mma_bar)
        mbarrier.wait(mma_bar, phase=phase)
        use_acc = True

        idx += 1
        if idx == NUM_BUFFERS:
            idx = 0
            phase ^= 1

    for i in gl.static_range(NUM_BUFFERS):
        mbarrier.invalidate(tma_bars.index(i))
        mbarrier.invalidate(mma_bars.index(i))

    acc = acc_tmem.load(TMEM_REG)
    c_smem = gl.allocate_shared_memory(DTYPE, [BLOCK_M, BLOCK_N], C_LAYOUT)
    c_smem.store(acc.to(DTYPE))
    fence_async_shared()
    tma.async_copy_shared_to_global(c_desc, [off_m, off_n], c_smem)
    tma.store_wait(pendings=0)

# config = {"BLOCK_K": 64, "BLOCK_M": 64, "BLOCK_N": 256, "arch": "sm_100", "dtype": "fp8e4m3", "num_buffers": 3, "num_warps": 4, "trans_b": 1}
# arch = sm_100


// ===== COMPILED SASS (sm_100a) =====

	.target	sm_100a

	.elftype	@"ET_EXEC"


//--------------------- .note.nv.tkinfo           --------------------------
	.section	.note.nv.tkinfo,"",@"SHT_NOTE"
	.sectionflags	@"SHF_NOTE_NV_TKINFO"
	.tkinfo
        /*0018*/ 	.word	0x00000081
        /*0030*/ 	.string	""
        /*0030*/ 	.string	"ptxas-blackwell"
        /*0030*/ 	.string	"Cuda compilation tools, release 12.9, V12.9.86"
        /*0030*/ 	.string	"Build cuda_12.9.r12.9/compiler.36037853_0"
        /*0030*/ 	.string	"-v  -suppress-debug-info  -lineinfo  -arch sm_100a "



//--------------------- .note.nv.cuver            --------------------------
	.section	.note.nv.cuver,"",@"SHT_NOTE"
	.sectionflags	@"SHF_NOTE_NV_CUVER"
        /*0018*/ 	.short	0x0001
        /*001a*/ 	.short	0x0064
        /*001c*/ 	.short	0x0001
        /*001e*/ 	.short	0x0000
        /*0020*/ 	.short	0x0001
        /*0022*/ 	.short	0x0000


//--------------------- .nv.info                  --------------------------
	.section	.nv.info,"",@"SHT_CUDA_INFO"
	.align	4


	//----- nvinfo : EIATTR_REGCOUNT
	.align		4
        /*0000*/ 	.byte	0x04, 0x2f
        /*0002*/ 	.short	(.L_4 - .L_3)
	.align		4
.L_3:
        /*0004*/ 	.word	index@(gluon_tcgen05)
        /*0008*/ 	.word	0x00000088


	//----- nvinfo : EIATTR_FRAME_SIZE
	.align		4
.L_4:
        /*000c*/ 	.byte	0x04, 0x11
        /*000e*/ 	.short	(.L_6 - .L_5)
	.align		4
.L_5:
        /*0010*/ 	.word	index@($__internal_2_$__cuda_sm10x_tcgen05_guardrail_trap_unallocated_columns_being_dealloced)
        /*0014*/ 	.word	0x00000000


	//----- nvinfo : EIATTR_FRAME_SIZE
	.align		4
.L_6:
        /*0018*/ 	.byte	0x04, 0x11
        /*001a*/ 	.short	(.L_8 - .L_7)
	.align		4
.L_7:
        /*001c*/ 	.word	index@($__internal_1_$__cuda_sm10x_tcgen05_guardrail_trap_phase_invalid_during_alloc)
        /*0020*/ 	.word	0x00000000


	//----- nvinfo : EIATTR_FRAME_SIZE
	.align		4
.L_8:
        /*0024*/ 	.byte	0x04, 0x11
        /*0026*/ 	.short	(.L_10 - .L_9)
	.align		4
.L_9:
        /*0028*/ 	.word	index@($__internal_0_$__cuda_sm10x_tcgen05_guardrail_trap_col_being_dealloced_not_returned_by_alloc)
        /*002c*/ 	.word	0x00000000


	//----- nvinfo : EIATTR_FRAME_SIZE
	.align		4
.L_10:
        /*0030*/ 	.byte	0x04, 0x11
        /*0032*/ 	.short	(.L_12 - .L_11)
	.align		4
.L_11:
        /*0034*/ 	.word	index@(gluon_tcgen05)
        /*0038*/ 	.word	0x00000000


	//----- nvinfo : EIATTR_MIN_STACK_SIZE
	.align		4
.L_12:
        /*003c*/ 	.byte	0x04, 0x12
        /*003e*/ 	.short	(.L_14 - .L_13)
	.align		4
.L_13:
        /*0040*/ 	.word	index@(gluon_tcgen05)
        /*0044*/ 	.word	0x00000000
.L_14:


//--------------------- .nv.info.gluon_tcgen05    --------------------------
	.section	.nv.info.gluon_tcgen05,"",@"SHT_CUDA_INFO"
	.sectionflags	@""
	.align	4


	//----- nvinfo : EIATTR_CUDA_API_VERSION
	.align		4
        /*0000*/ 	.byte	0x04, 0x37
        /*0002*/ 	.short	(.L_16 - .L_15)
.L_15:
        /*0004*/ 	.word	0x00000081


	//----- nvinfo : EIATTR_KPARAM_INFO
	.align		4
.L_16:
        /*0008*/ 	.byte	0x04, 0x17
        /*000a*/ 	.short	(.L_18 - .L_17)
.L_17:
        /*000c*/ 	.word	0x00000000
        /*0010*/ 	.short	0x000a
        /*0012*/ 	.short	0x0048
        /*0014*/ 	.byte	0x00, 0xf4, 0x21, 0x00


	//----- nvinfo : EIATTR_KPARAM_INFO
	.align		4
.L_18:
        /*0018*/ 	.byte	0x04, 0x17
        /*001a*/ 	.short	(.L_20 - .L_19)
.L_19:
        /*001c*/ 	.word	0x00000000
        /*0020*/ 	.short	0x0009
        /*0022*/ 	.short	0x0040
        /*0024*/ 	.byte	0x00, 0xf4, 0x21, 0x00


	//----- nvinfo : EIATTR_KPARAM_INFO
	.align		4
.L_20:
        /*0028*/ 	.byte	0x04, 0x17
        /*002a*/ 	.short	(.L_22 - .L_21)
.L_21:
        /*002c*/ 	.word	0x00000000
        /*0030*/ 	.short	0x0008
        /*0032*/ 	.short	0x0038
        /*0034*/ 	.byte	0x00, 0xf0, 0x21, 0x00


	//----- nvinfo : EIATTR_KPARAM_INFO
	.align		4
.L_22:
        /*0038*/ 	.byte	0x04, 0x17
        /*003a*/ 	.short	(.L_24 - .L_23)
.L_23:
        /*003c*/ 	.word	0x00000000
        /*0040*/ 	.short	0x0007
        /*0042*/ 	.short	0x0030
        /*0044*/ 	.byte	0x00, 0xf0, 0x21, 0x00


	//----- nvinfo : EIATTR_KPARAM_INFO
	.align		4
.L_24:
        /*0048*/ 	.byte	0x04, 0x17
        /*004a*/ 	.short	(.L_26 - .L_25)
.L_25:
        /*004c*/ 	.word	0x00000000
        /*0050*/ 	.short	0x0006
        /*0052*/ 	.short	0x0028
        /*0054*/ 	.byte	0x00, 0xf0, 0x21, 0x00


	//----- nvinfo : EIATTR_KPARAM_INFO
	.align		4
.L_26:
        /*0058*/ 	.byte	0x04, 0x17
        /*005a*/ 	.short	(.L_28 - .L_27)
.L_27:
        /*005c*/ 	.word	0x00000000
        /*0060*/ 	.short	0x0005
        /*0062*/ 	.short	0x0020
        /*0064*/ 	.byte	0x00, 0xf0, 0x11, 0x00


	//----- nvinfo : EIATTR_KPARAM_INFO
	.align		4
.L_28:
        /*0068*/ 	.byte	0x04, 0x17
        /*006a*/ 	.short	(.L_30 - .L_29)
.L_29:
        /*006c*/ 	.word	0x00000000
        /*0070*/ 	.short	0x0004
        /*0072*/ 	.short	0x001c
        /*0074*/ 	.byte	0x00, 0xf0, 0x11, 0x00


	//----- nvinfo : EIATTR_KPARAM_INFO
	.align		4
.L_30:
        /*0078*/ 	.byte	0x04, 0x17
        /*007a*/ 	.short	(.L_32 - .L_31)
.L_31:
        /*007c*/ 	.word	0x00000000
        /*0080*/ 	.short	0x0003
        /*0082*/ 	.short	0x0018
        /*0084*/ 	.byte	0x00, 0xf0, 0x11, 0x00


	//----- nvinfo : EIATTR_KPARAM_INFO
	.align		4
.L_32:
        /*0088*/ 	.byte	0x04, 0x17
        /*008a*/ 	.short	(.L_34 - .L_33)
.L_33:
        /*008c*/ 	.word	0x00000000
        /*0090*/ 	.short	0x0002
        /*0092*/ 	.short	0x0010
        /*0094*/ 	.byte	0x00, 0xf4, 0x21, 0x00


	//----- nvinfo : EIATTR_KPARAM_INFO
	.align		4
.L_34:
        /*0098*/ 	.byte	0x04, 0x17
        /*009a*/ 	.short	(.L_36 - .L_35)
.L_35:
        /*009c*/ 	.word	0x00000000
        /*00a0*/ 	.short	0x0001
        /*00a2*/ 	.short	0x0008
        /*00a4*/ 	.byte	0x00, 0xf4, 0x21, 0x00


	//----- nvinfo : EIATTR_KPARAM_INFO
	.align		4
.L_36:
        /*00a8*/ 	.byte	0x04, 0x17
        /*00aa*/ 	.short	(.L_38 - .L_37)
.L_37:
        /*00ac*/ 	.word	0x00000000
        /*00b0*/ 	.short	0x0000
        /*00b2*/ 	.short	0x0000
        /*00b4*/ 	.byte	0x00, 0xf4, 0x21, 0x00


	//----- nvinfo : EIATTR_AT_ENTRY_FRAGMENTS
	.align		4
.L_38:
        /*00b8*/ 	.byte	0x04, 0x4f
        /*00ba*/ 	.short	(.L_40 - .L_39)


	//   ....[0]....
.L_39:
        /*00bc*/ 	.word	0x00000004


	//----- nvinfo : EIATTR_RESERVED_SMEM_USED
	.align		4
.L_40:
        /*00c0*/ 	.byte	0x01, 0x41
	.zero		2


	//----- nvinfo : EIATTR_SPARSE_MMA_MASK
	.align		4
        /*00c4*/ 	.byte	0x03, 0x50
        /*00c6*/ 	.short	0x0000


	//----- nvinfo : EIATTR_TCGEN05_1CTA_USED
	.align		4
        /*00c8*/ 	.byte	0x01, 0x51
	.zero		2


	//----- nvinfo : EIATTR_MAXREG_COUNT
	.align		4
        /*00cc*/ 	.byte	0x03, 0x1b
        /*00ce*/ 	.short	0x00ff


	//----- nvinfo : EIATTR_NUM_BARRIERS
	.align		4
        /*00d0*/ 	.byte	0x02, 0x4c
        /*00d2*/ 	.byte	0x01
	.zero		1


	//----- nvinfo : EIATTR_INT_WARP_WIDE_INSTR_OFFSETS
	.align		4
        /*00d4*/ 	.byte	0x04, 0x31
        /*00d6*/ 	.short	(.L_42 - .L_41)


	//   ....[0]....
.L_41:
        /*00d8*/ 	.word	0x00001670


	//   ....[1]....
        /*00dc*/ 	.word	0x00001690


	//   ....[2]....
        /*00e0*/ 	.word	0x00001710


	//   ....[3]....
        /*00e4*/ 	.word	0x000019e0


	//   ....[4]....
        /*00e8*/ 	.word	0x000019f0


	//   ....[5]....
        /*00ec*/ 	.word	0x00001a50


	//   ....[6]....
        /*00f0*/ 	.word	0x00001a60


	//   ....[7]....
        /*00f4*/ 	.word	0x00001c90


	//   ....[8]....
        /*00f8*/ 	.word	0x00001ca0


	//   ....[9]....
        /*00fc*/ 	.word	0x00001e20


	//   ....[10]....
        /*0100*/ 	.word	0x00001e50


	//   ....[11]....
        /*0104*/ 	.word	0x00001e80


	//   ....[12]....
        /*0108*/ 	.word	0x00001ea0


	//   ....[13]....
        /*010c*/ 	.word	0x000020c0


	//   ....[14]....
        /*0110*/ 	.word	0x000020d0


	//   ....[15]....
        /*0114*/ 	.word	0x00002440


	//   ....[16]....
        /*0118*/ 	.word	0x00002450


	//   ....[17]....
        /*011c*/ 	.word	0x00002b40


	//   ....[18]....
        /*0120*/ 	.word	0x00002b90


	//----- nvinfo : EIATTR_COOP_GROUP_MASK_REGIDS
	.align		4
.L_42:
        /*0124*/ 	.byte	0x04, 0x29
        /*0126*/ 	.short	(.L_44 - .L_43)


	//   ....[0]....
.L_43:
        /*0128*/ 	.word	0xffffffff


	//   ....[1]....
        /*012c*/ 	.word	0xffffffff


	//   ....[2]....
        /*0130*/ 	.word	0xffffffff


	//   ....[3]....
        /*0134*/ 	.word	0xffffffff


	//   ....[4]....
        /*0138*/ 	.word	0xffffffff


	//   ....[5]....
        /*013c*/ 	.word	0xffffffff


	//   ....[6]....
        /*0140*/ 	.word	0xffffffff


	//   ....[7]....
        /*0144*/ 	.word	0xffffffff


	//   ....[8]....
        /*0148*/ 	.word	0xffffffff


	//   ....[9]....
        /*014c*/ 	.word	0xffffffff


	//----- nvinfo : EIATTR_COOP_GROUP_INSTR_OFFSETS
	.align		4
.L_44:
        /*0150*/ 	.byte	0x04, 0x28
        /*0152*/ 	.short	(.L_46 - .L_45)


	//   ....[0]....
.L_45:
        /*0154*/ 	.word	0x00000050


	//   ....[1]....
        /*0158*/ 	.word	0x00000310


	//   ....[2]....
        /*015c*/ 	.word	0x000004f0


	//   ....[3]....
        /*0160*/ 	.word	0x00000980


	//   ....[4]....
        /*0164*/ 	.word	0x00000ac0


	//   ....[5]....
        /*0168*/ 	.word	0x00000fa0


	//   ....[6]....
        /*016c*/ 	.word	0x000010e0


	//   ....[7]....
        /*0170*/ 	.word	0x00001530


	//   ....[8]....
        /*0174*/ 	.word	0x000029d0


	//   ....[9]....
        /*0178*/ 	.word	0x00002c40


	//----- nvinfo : EIATTR_VRC_CTA_INIT_COUNT
	.align		4
.L_46:
        /*017c*/ 	.byte	0x02, 0x4a
        /*017e*/ 	.byte	0x80
	.zero		1


	//----- nvinfo : EIATTR_MBARRIER_INSTR_OFFSETS
	.align		4
        /*0180*/ 	.byte	0x04, 0x39
        /*0182*/ 	.short	(.L_48 - .L_47)


	//   ....[0]....
.L_47:
        /*0184*/ 	.word	0x00001730
        /*0188*/ 	.word	0x000000ff
        /*018c*/ 	.word	0x0000f000
        /*0190*/ 	.short	0x0100
        /*0192*/ 	.byte	0x08
	.zero		1


	//   ....[1]....
        /*0194*/ 	.word	0x00001740
        /*0198*/ 	.word	0x000000ff
        /*019c*/ 	.word	0x0000f020
        /*01a0*/ 	.short	0x0100
        /*01a2*/ 	.byte	0x08
	.zero		1


	//   ....[2]....
        /*01a4*/ 	.word	0x000017f0
        /*01a8*/ 	.word	0x000000ff
        /*01ac*/ 	.word	0x0000f008
        /*01b0*/ 	.short	0x0100
        /*01b2*/ 	.byte	0x08
	.zero		1


	//   ....[3]....
        /*01b4*/ 	.word	0x00001800
        /*01b8*/ 	.word	0x000000ff
        /*01bc*/ 	.word	0x0000f028
        /*01c0*/ 	.short	0x0100
        /*01c2*/ 	.byte	0x08
	.zero		1


	//   ....[4]....
        /*01c4*/ 	.word	0x00001910
        /*01c8*/ 	.word	0x000000ff
        /*01cc*/ 	.word	0x0000f010
        /*01d0*/ 	.short	0x0100
        /*01d2*/ 	.byte	0x08
	.zero		1


	//   ....[5]....
        /*01d4*/ 	.word	0x00001920
        /*01d8*/ 	.word	0x000000ff
        /*01dc*/ 	.word	0x0000f030
        /*01e0*/ 	.short	0x0100
        /*01e2*/ 	.byte	0x08
	.zero		1


	//   ....[6]....
        /*01e4*/ 	.word	0x00001af0
        /*01e8*/ 	.word	0x000000ff
        /*01ec*/ 	.word	0x0000f000
        /*01f0*/ 	.short	0x010a
        /*01f2*/ 	.byte	0x08
	.zero		1


	//   ....[7]....
        /*01f4*/ 	.word	0x00001cf0
        /*01f8*/ 	.word	0x000000ff
        /*01fc*/ 	.word	0x0000f020
        /*0200*/ 	.short	0x010a
        /*0202*/ 	.byte	0x08
	.zero		1


	//   ....[8]....
        /*0204*/ 	.word	0x00001f20
        /*0208*/ 	.word	0x000000ff
        /*020c*/ 	.word	0x0000f000
        /*0210*/ 	.short	0x010a
        /*0212*/ 	.byte	0x1c
	.zero		1


	//   ....[9]....
        /*0214*/ 	.word	0x00002110
        /*0218*/ 	.word	0x000000ff
        /*021c*/ 	.word	0x0000f020
        /*0220*/ 	.short	0x010a
        /*0222*/ 	.byte	0x1c
	.zero		1


	//   ....[10]....
        /*0224*/ 	.word	0x000021e0
        /*0228*/ 	.word	0x000000ff
        /*022c*/ 	.word	0x0000f000
        /*0230*/ 	.short	0x0108
        /*0232*/ 	.byte	0x08
	.zero		1


	//   ....[11]....
        /*0234*/ 	.word	0x000021f0
        /*0238*/ 	.word	0x000000ff
        /*023c*/ 	.word	0x0000f020
        /*0240*/ 	.short	0x0108
        /*0242*/ 	.byte	0x08
	.zero		1


	//   ....[12]....
        /*0244*/ 	.word	0x00002240
        /*0248*/ 	.word	0x000000ff
        /*024c*/ 	.word	0x0000f008
        /*0250*/ 	.short	0x0108
        /*0252*/ 	.byte	0x08
	.zero		1


	//   ....[13]....
        /*0254*/ 	.word	0x00002250
        /*0258*/ 	.word	0x000000ff
        /*025c*/ 	.word	0x0000f028
        /*0260*/ 	.short	0x0108
        /*0262*/ 	.byte	0x08
	.zero		1


	//   ....[14]....
        /*0264*/ 	.word	0x000022a0
        /*0268*/ 	.word	0x000000ff
        /*026c*/ 	.word	0x0000f010
        /*0270*/ 	.short	0x0108
        /*0272*/ 	.byte	0x08
	.zero		1


	//   ....[15]....
        /*0274*/ 	.word	0x000022b0
        /*0278*/ 	.word	0x000000ff
        /*027c*/ 	.word	0x0000f030
        /*0280*/ 	.short	0x0108
        /*0282*/ 	.byte	0x08
	.zero		1


	//   ....[16]....
        /*0284*/ 	.word	0x00002c60
        /*0288*/ 	.word	0x000000ff
        /*028c*/ 	.word	0x0000f000
        /*0290*/ 	.short	0x010a
        /*0292*/ 	.byte	0x08
	.zero		1


	//   ....[17]....
        /*0294*/ 	.word	0x00002c90
        /*0298*/ 	.word	0x000000ff
        /*029c*/ 	.word	0x0000f020
        /*02a0*/ 	.short	0x010a
        /*02a2*/ 	.byte	0x08
	.zero		1


	//   ....[18]....
        /*02a4*/ 	.word	0x00002cc0
        /*02a8*/ 	.word	0x000000ff
        /*02ac*/ 	.word	0x0000f000
        /*02b0*/ 	.short	0x010a
        /*02b2*/ 	.byte	0x1c
	.zero		1


	//   ....[19]....
        /*02b4*/ 	.word	0x00002cf0
        /*02b8*/ 	.word	0x000000ff
        /*02bc*/ 	.word	0x0000f020
        /*02c0*/ 	.short	0x010a
        /*02c2*/ 	.byte	0x1c
	.zero		1


	//----- nvinfo : EIATTR_NUM_MBARRIERS
	.align		4
.L_48:
        /*02c4*/ 	.byte	0x03, 0x38
        /*02c6*/ 	.short	0x0006


	//----- nvinfo : EIATTR_EXIT_INSTR_OFFSETS
	.align		4
        /*02c8*/ 	.byte	0x04, 0x1c
        /*02ca*/ 	.short	(.L_50 - .L_49)


	//   ....[0]....
.L_49:
        /*02cc*/ 	.word	0x00002c50


	//----- nvinfo : EIATTR_REQNTID
	.align		4
.L_50:
        /*02d0*/ 	.byte	0x04, 0x10
        /*02d2*/ 	.short	(.L_52 - .L_51)
.L_51:
        /*02d4*/ 	.word	0x00000080
        /*02d8*/ 	.word	0x00000001
        /*02dc*/ 	.word	0x00000001


	//----- nvinfo : EIATTR_CRS_STACK_SIZE
	.align		4
.L_52:
        /*02e0*/ 	.byte	0x04, 0x1e
        /*02e2*/ 	.short	(.L_54 - .L_53)
.L_53:
        /*02e4*/ 	.word	0x00000000


	//----- nvinfo : EIATTR_CBANK_PARAM_SIZE
	.align		4
.L_54:
        /*02e8*/ 	.byte	0x03, 0x19
        /*02ea*/ 	.short	0x0050


	//----- nvinfo : EIATTR_PARAM_CBANK
	.align		4
        /*02ec*/ 	.byte	0x04, 0x0a
        /*02ee*/ 	.short	(.L_56 - .L_55)
	.align		4
.L_55:
        /*02f0*/ 	.word	index@(.nv.constant0.gluon_tcgen05)
        /*02f4*/ 	.short	0x0380
        /*02f6*/ 	.short	0x0050


	//----- nvinfo : EIATTR_SW_WAR
	.align		4
.L_56:
        /*02f8*/ 	.byte	0x04, 0x36
        /*02fa*/ 	.short	(.L_58 - .L_57)
.L_57:
        /*02fc*/ 	.word	0x00000008
.L_58:


//--------------------- .nv.compat                --------------------------
	.section	.nv.compat,"",@"SHT_CUDA_COMPAT_INFO"
	.align	4
        /*0000*/ 	.byte	0x02, 0x02, 0x02, 0x00, 0x02, 0x05, 0x05, 0x00, 0x02, 0x03, 0x03, 0x00, 0x02, 0x06, 0x01, 0x00


//--------------------- .nv.callgraph             --------------------------
	.section	.nv.callgraph,"",@"SHT_CUDA_CALLGRAPH"
	.align	4
	.sectionentsize	8
	.align		4
        /*0000*/ 	.word	0x00000000
	.align		4
        /*0004*/ 	.word	0xffffffff
	.align		4
        /*0008*/ 	.word	0x00000000
	.align		4
        /*000c*/ 	.word	0xfffffffe
	.align		4
        /*0010*/ 	.word	0x00000000
	.align		4
        /*0014*/ 	.word	0xfffffffd
	.align		4
        /*0018*/ 	.word	0x00000000
	.align		4
        /*001c*/ 	.word	0xfffffffc


//--------------------- .text.gluon_tcgen05       --------------------------
	.section	.text.gluon_tcgen05,"ax",@progbits
	.align	128
        .global         gluon_tcgen05
        .type           gluon_tcgen05,@function
        .size           gluon_tcgen05,(.L_x_82 - gluon_tcgen05)
        .other          gluon_tcgen05,@"STO_CUDA_ENTRY STV_DEFAULT"
gluon_tcgen05:
.text.gluon_tcgen05:
[----:B------:R-:W1:Y:S01]  /*0000*/  LDC R1, c[0x0][0x37c] ;  /* 0x0000df00ff017b82 */ /* 0x000e620000000800 */
[----:B------:R-:W2:Y:S02]  /*0010*/  S2R R0, SR_TID.X ;  /* 0x0000000000007919 */ /* 0x000ea40000002100 */
[----:B--2---:R-:W-:-:S13]  /*0020*/  ISETP.GE.U32.AND P2, PT, R0, 0x20, PT ;  /* 0x000000200000780c */ /* 0x004fda0003f46070 */
[----:B------:R-:W-:Y:S05]  /*0030*/  @P2 BRA `(.L_x_0) ;  /* 0x0000000000b82947 */ /* 0x000fea0003800000 */
[----:B------:R-:W2:Y:S01]  /*0040*/  S2UR UR6, SR_CgaCtaId ;  /* 0x00000000000679c3 */ /* 0x000ea20000008800 */
[----:B------:R-:W-:Y:S01]  /*0050*/  NOP ;  /* 0x0000000000007918 */ /* 0x000fe20000000000 */
[----:B------:R-:W-:Y:S02]  /*0060*/  UMOV UR4, 0x40 ;  /* 0x0000004000047882 */ /* 0x000fe40000000000 */
[----:B--2---:R-:W-:-:S09]  /*0070*/  ULEA UR4, UR6, UR4, 0x18 ;  /* 0x0000000406047291 */ /* 0x004fd2000f8ec0ff */
[----:B------:R-:W2:Y:S01]  /*0080*/  LDS.U8 R2, [UR4] ;  /* 0x00000004ff027984 */ /* 0x000ea20008000000 */
[----:B------:R-:W-:Y:S02]  /*0090*/  UMOV UR4, 0x400 ;  /* 0x0000040000047882 */ /* 0x000fe40000000000 */
[----:B------:R-:W-:Y:S01]  /*00a0*/  ULEA UR4, UR6, UR4, 0x18 ;  /* 0x0000000406047291 */ /* 0x000fe2000f8ec0ff */
[----:B--2---:R-:W-:-:S13]  /*00b0*/  ISETP.NE.AND P0, PT, R2, RZ, PT ;  /* 0x000000ff0200720c */ /* 0x004fda0003f05270 */
[----:B------:R-:W-:Y:S05]  /*00c0*/  @P0 BRA `(.L_x_1) ;  /* 0x00000000007c0947 */ /* 0x000fea0003800000 */
[----:B------:R-:W-:-:S13]  /*00d0*/  ELECT P0, URZ, PT ;  /* 0x0000000000ff782f */ /* 0x000fda0003800000 */
[----:B------:R-:W-:Y:S05]  /*00e0*/  @!P0 BRA `(.L_x_2) ;  /* 0x0000000000848947 */ /* 0x000fea0003800000 */
[----:B------:R-:W-:Y:S01]  /*00f0*/  UMOV UR5, 0x8 ;  /* 0x0000000800057882 */ /* 0x000fe20000000000 */
[----:B------:R-:W-:Y:S02]  /*0100*/  IMAD.MOV.U32 R5, RZ, RZ, 0x1 ;  /* 0x00000001ff057424 */ /* 0x000fe400078e00ff */
[----:B------:R-:W-:Y:S02]  /*0110*/  IMAD.MOV.U32 R3, RZ, RZ, 0xff ;  /* 0x000000ffff037424 */ /* 0x000fe400078e00ff */
[----:B------:R-:W-:Y:S04]  /*0120*/  DEPBAR.LE SB2, 0x36 ;  /* 0x0000ad800000791a */ /* 0x000fe80000000000 */
[----:B------:R-:W2:Y:S02]  /*0130*/  UTCATOMSWS.FIND_AND_SET.ALIGN UP0, UR5, UR5 ;  /* 0x00000005000575e3 */ /* 0x000ea40008000800 */
[----:B--2---:R-:W-:-:S04]  /*0140*/  PLOP3.LUT P0, PT, PT, PT, UP0, 0x80, 0x8 ;  /* 0x000000000008781c */ /* 0x004fc80003f0f008 */
[----:B------:R-:W-:-:S04]  /*0150*/  SEL R2, RZ, 0xffffffff, !P0 ;  /* 0xffffffffff027807 */ /* 0x000fc80004000000 */
[----:B------:R-:W-:Y:S01]  /*0160*/  ISETP.NE.AND P0, PT, R2, RZ, PT ;  /* 0x000000ff0200720c */ /* 0x000fe20003f05270 */
[----:B------:R-:W-:-:S12]  /*0170*/  IMAD.U32 R2, RZ, RZ, UR5 ;  /* 0x00000005ff027e24 */ /* 0x000fd8000f8e00ff */
[----:B------:R-:W-:Y:S05]  /*0180*/  @P0 BRA `(.L_x_3) ;  /* 0x0000000000240947 */ /* 0x000fea0003800000 */
.L_x_4:
[----:B------:R-:W-:Y:S05]  /*0190*/  NANOSLEEP 0x64 ;  /* 0x000000640000795d */ /* 0x000fea0003800000 */
[----:B------:R-:W-:-:S05]  /*01a0*/  UMOV UR5, 0x8 ;  /* 0x0000000800057882 */ /* 0x000fca0000000000 */
[----:B------:R-:W-:Y:S04]  /*01b0*/  DEPBAR.LE SB2, 0x36 ;  /* 0x0000ad800000791a */ /* 0x000fe80000000000 */
[----:B------:R-:W2:Y:S02]  /*01c0*/  UTCATOMSWS.FIND_AND_SET.ALIGN UP0, UR5, UR5 ;  /* 0x00000005000575e3 */ /* 0x000ea40008000800 */
[----:B--2---:R-:W-:-:S04]  /*01d0*/  PLOP3.LUT P0, PT, PT, PT, UP0, 0x80, 0x8 ;  /* 0x000000000008781c */ /* 0x004fc80003f0f008 */
[----:B------:R-:W-:-:S04]  /*01e0*/  SEL R2, RZ, 0xffffffff, !P0 ;  /* 0xffffffffff027807 */ /* 0x000fc80004000000 */
[----:B------:R-:W-:Y:S01]  /*01f0*/  ISETP.NE.AND P0, PT, R2, RZ, PT ;  /* 0x000000ff0200720c */ /* 0x000fe20003f05270 */
[----:B------:R-:W-:-:S12]  /*0200*/  IMAD.U32 R2, RZ, RZ, UR5 ;  /* 0x00000005ff027e24 */ /* 0x000fd8000f8e00ff */
[----:B------:R-:W-:Y:S05]  /*0210*/  @!P0 BRA `(.L_x_4) ;  /* 0xfffffffc00dc8947 */ /* 0x000fea000383ffff */
.L_x_3:
[C---:B------:R-:W-:Y:S01]  /*0220*/  VIADD R4, R2.reuse, 0x10 ;  /* 0x0000001002047836 */ /* 0x040fe20000000000 */
[----:B------:R-:W-:Y:S01]  /*0230*/  UMOV UR5, 0x50 ;  /* 0x0000005000057882 */ /* 0x000fe20000000000 */
[----:B------:R-:W-:Y:S01]  /*0240*/  SHF.L.U32 R3, R3, R2, RZ ;  /* 0x0000000203037219 */ /* 0x000fe200000006ff */
[----:B------:R-:W-:Y:S01]  /*0250*/  ULEA UR5, UR6, UR5, 0x18 ;  /* 0x0000000506057291 */ /* 0x000fe2000f8ec0ff */
[----:B------:R-:W-:Y:S01]  /*0260*/  IMAD.SHL.U32 R2, R2, 0x20, RZ ;  /* 0x0000002002027824 */ /* 0x000fe200078e00ff */
[----:B------:R-:W-:-:S04]  /*0270*/  SHF.L.U32 R4, R5, R4, RZ ;  /* 0x0000000405047219 */ /* 0x000fc800000006ff */
[----:B------:R-:W-:-:S05]  /*0280*/  LOP3.LUT R3, R4, R3, RZ, 0xfc, !PT ;  /* 0x0000000304037212 */ /* 0x000fca00078efcff */
[----:B------:R2:W-:Y:S04]  /*0290*/  ATOMS.OR RZ, [UR5], R3 ;  /* 0x00000003ffff798c */ /* 0x0005e8000b000005 */
[----:B------:R2:W-:Y:S01]  /*02a0*/  STS [UR4], R2 ;  /* 0x00000002ff007988 */ /* 0x0005e20008000804 */
[----:B------:R-:W-:Y:S05]  /*02b0*/  BRA `(.L_x_2) ;  /* 0x0000000000107947 */ /* 0x000fea0003800000 */
.L_x_1:
[----:B------:R-:W-:Y:S01]  /*02c0*/  IMAD.MOV.U32 R3, RZ, RZ, -0x1 ;  /* 0xffffffffff037424 */ /* 0x000fe200078e00ff */
[----:B------:R-:W-:-:S04]  /*02d0*/  MOV R2, 0x300 ;  /* 0x0000030000027802 */ /* 0x000fc80000000f00 */
[----:B------:R2:W-:Y:S03]  /*02e0*/  STS [UR4], R3 ;  /* 0x00000003ff007988 */ /* 0x0005e60008000804 */
[----:B-12---:R-:W-:Y:S05]  /*02f0*/  CALL.REL.NOINC `($__internal_1_$__cuda_sm10x_tcgen05_guardrail_trap_phase_invalid_during_alloc) ;  /* 0x0000002800947944 */ /* 0x006fea0003c00000 */
.L_x_2:
[----:B------:R-:W-:Y:S05]  /*0300*/  WARPSYNC.ALL ;  /* 0x0000000000007948 */ /* 0x000fea0003800000 */
[----:B------:R-:W-:Y:S01]  /*0310*/  NOP ;  /* 0x0000000000007918 */ /* 0x000fe20000000000 */
.L_x_0:
[----:B------:R-:W3:Y:S08]  /*0320*/  S2UR UR4, SR_CgaCtaId ;  /* 0x00000000000479c3 */ /* 0x000ef00000008800 */
[----:B------:R-:W-:Y:S01]  /*0330*/  BAR.SYNC.DEFER_BLOCKING 0x0 ;  /* 0x0000000000007b1d */ /* 0x000fe20000010000 */
[----:B------:R-:W-:-:S05]  /*0340*/  LOP3.LUT R132, R0, 0x7f, RZ, 0xc0, !PT ;  /* 0x0000007f00847812 */ /* 0x000fca00078ec0ff */
[----:B------:R-:W-:Y:S02]  /*0350*/  UMOV UR8, 0x400 ;  /* 0x0000040000087882 */ /* 0x000fe40000000000 */
[----:B------:R-:W4:Y:S08]  /*0360*/  LDC R10, c[0x0][0x3a0] ;  /* 0x0000e800ff0a7b82 */ /* 0x000f300000000800 */
[----:B------:R-:W5:Y:S01]  /*0370*/  S2UR UR15, SR_CTAID.Y ;  /* 0x00000000000f79c3 */ /* 0x000f620000002600 */
[----:B---3--:R-:W-:-:S09]  /*0380*/  ULEA UR8, UR4, UR8, 0x18 ;  /* 0x0000000804087291 */ /* 0x008fd2000f8ec0ff */
[----:B--2---:R-:W2:Y:S01]  /*0390*/  LDS R3, [UR8] ;  /* 0x00000008ff037984 */ /* 0x004ea20008000800 */
[----:B------:R-:W-:Y:S06]  /*03a0*/  BAR.SYNC.DEFER_BLOCKING 0x0 ;  /* 0x0000000000007b1d */ /* 0x000fec0000010000 */
[----:B------:R-:W-:Y:S05]  /*03b0*/  @P2 BRA `(.L_x_5) ;  /* 0x0000000000182947 */ /* 0x000fea0003800000 */
[----:B------:R-:W-:Y:S01]  /*03c0*/  ELECT P0, URZ, PT ;  /* 0x0000000000ff782f */ /* 0x000fe20003800000 */
[----:B------:R-:W-:Y:S01]  /*03d0*/  IMAD.MOV.U32 R2, RZ, RZ, 0x1 ;  /* 0x00000001ff027424 */ /* 0x000fe200078e00ff */
[----:B------:R-:W-:Y:S01]  /*03e0*/  UMOV UR5, 0x40 ;  /* 0x0000004000057882 */ /* 0x000fe20000000000 */
[----:B------:R-:W-:Y:S01]  /*03f0*/  UVIRTCOUNT.DEALLOC.SMPOOL 0x80 ;  /* 0x000000800000784c */ /* 0x000fe20000000000 */
[----:B------:R-:W-:-:S09]  /*0400*/  ULEA UR5, UR4, UR5, 0x18 ;  /* 0x0000000504057291 */ /* 0x000fd2000f8ec0ff */
[----:B------:R3:W-:Y:S03]  /*0410*/  @P0 STS.U8 [UR5], R2 ;  /* 0x00000002ff000988 */ /* 0x0007e60008000005 */
.L_x_5:
[----:B------:R-:W3:Y:S01]  /*0420*/  S2UR UR4, SR_CTAID.Z ;  /* 0x00000000000479c3 */ /* 0x000ee20000002700 */
[----:B------:R-:W5:Y:S01]  /*0430*/  LDCU UR5, c[0x0][0x370] ;  /* 0x00006e00ff0577ac */ /* 0x000f620008000800 */
[----:B------:R-:W-:Y:S01]  /*0440*/  ISETP.GE.U32.AND P0, PT, R132, 0x20, PT ;  /* 0x000000208400780c */ /* 0x000fe20003f06070 */
[----:B----4-:R-:W-:Y:S01]  /*0450*/  VIADD R5, R10, 0xffffffff ;  /* 0xffffffff0a057836 */ /* 0x010fe20000000000 */
[C---:B------:R-:W-:Y:S01]  /*0460*/  ISETP.NE.U32.AND P3, PT, R132.reuse, RZ, PT ;  /* 0x000000ff8400720c */ /* 0x040fe20003f65070 */
[----:B------:R-:W3:Y:S01]  /*0470*/  LDCU UR6, c[0x0][0x374] ;  /* 0x00006e80ff0677ac */ /* 0x000ee20008000800 */
[----:B------:R-:W-:Y:S01]  /*0480*/  LEA R4, R132, UR8, 0x2 ;  /* 0x0000000884047c11 */ /* 0x000fe2000f8e10ff */
[----:B------:R-:W-:Y:S01]  /*0490*/  BSSY.RECONVERGENT B0, `(.L_x_6) ;  /* 0x0000015000007945 */ /* 0x000fe20003800200 */
[----:B------:R-:W5:Y:S01]  /*04a0*/  S2UR UR7, SR_CTAID.X ;  /* 0x00000000000779c3 */ /* 0x000f620000002500 */
[----:B------:R-:W4:Y:S01]  /*04b0*/  LDCU.64 UR20, c[0x0][0x3c0] ;  /* 0x00007800ff1477ac */ /* 0x000f220008000a00 */
[----:B--2---:R-:W-:-:S05]  /*04c0*/  R2UR UR23, R3 ;  /* 0x00000000031772ca */ /* 0x004fca00000e0000 */
[----:B------:R2:W-:Y:S01]  /*04d0*/  @!P0 STS [R4], RZ ;  /* 0x000000ff04008388 */ /* 0x0005e20000000800 */
[----:B------:R-:W1:Y:S01]  /*04e0*/  LDC R6, c[0x0][0x398] ;  /* 0x0000e600ff067b82 */ /* 0x000e620000000800 */
[----:B------:R-:W-:Y:S02]  /*04f0*/  NOP ;  /* 0x0000000000007918 */ /* 0x000fe40000000000 */
[----:B------:R2:W-:Y:S01]  /*0500*/  @!P3 STS [UR8+0x20], R5 ;  /* 0x00002005ff00b988 */ /* 0x0005e20008000808 */
[----:B---3-5:R-:W-:-:S04]  /*0510*/  UIMAD UR4, UR4, UR6, UR15 ;  /* 0x00000006040472a4 */ /* 0x028fc8000f8e020f */
[----:B------:R-:W-:-:S04]  /*0520*/  UIMAD UR4, UR4, UR5, UR7 ;  /* 0x00000005040472a4 */ /* 0x000fc8000f8e0207 */
[----:B------:R-:W-:-:S04]  /*0530*/  UIMAD UR4, UR4, 0x180, URZ ;  /* 0x00000180040478a4 */ /* 0x000fc8000f8e02ff */
[----:B----4-:R-:W-:Y:S01]  /*0540*/  UIADD3 UR24, UP0, UPT, UR4, UR20, URZ ;  /* 0x0000001404187290 */ /* 0x010fe2000ff1e0ff */
[----:B-1----:R-:W-:-:S03]  /*0550*/  VIADD R6, R6, 0xffffffff ;  /* 0xffffffff06067836 */ /* 0x002fc60000000000 */
[----:B------:R-:W-:Y:S01]  /*0560*/  ULEA.HI.X.SX32 UR25, UR4, UR21, 0x1, UP0 ;  /* 0x0000001504197291 */ /* 0x000fe200080f0eff */
[----:B--2---:R-:W-:Y:S11]  /*0570*/  @P3 BRA `(.L_x_7) ;  /* 0x0000000000183947 */ /* 0x004ff60003800000 */
[----:B------:R-:W1:Y:S01]  /*0580*/  LDS R2, [UR8+0x8] ;  /* 0x00000808ff027984 */ /* 0x000e620008000800 */
[----:B------:R-:W2:Y:S01]  /*0590*/  LDC.64 R8, c[0x0][0x380] ;  /* 0x0000e000ff087b82 */ /* 0x000ea20000000a00 */
[----:B------:R-:W-:Y:S02]  /*05a0*/  IMAD.MOV.U32 R3, RZ, RZ, 0x70 ;  /* 0x00000070ff037424 */ /* 0x000fe400078e00ff */
[----:B--2---:R2:W-:Y:S03]  /*05b0*/  STS.64 [UR8], R8 ;  /* 0x00000008ff007988 */ /* 0x0045e60008000a08 */
[----:B-1----:R-:W-:-:S05]  /*05c0*/  LOP3.LUT R2, R2, 0x10, R3, 0xd8, !PT ;  /* 0x0000001002027812 */ /* 0x002fca00078ed803 */
[----:B------:R2:W-:Y:S02]  /*05d0*/  STS [UR8+0x8], R2 ;  /* 0x00000802ff007988 */ /* 0x0005e40008000808 */
.L_x_7:
[----:B------:R-:W-:Y:S05]  /*05e0*/  BSYNC.RECONVERGENT B0 ;  /* 0x0000000000007941 */ /* 0x000fea0003800200 */
.L_x_6:
[----:B------:R-:W-:Y:S04]  /*05f0*/  BSSY.RECONVERGENT B0, `(.L_x_8) ;  /* 0x000000a000007945 */ /* 0x000fe80003800200 */
[----:B------:R-:W-:Y:S05]  /*0600*/  @P3 BRA `(.L_x_9) ;  /* 0x0000000000203947 */ /* 0x000fea0003800000 */
[----:B--2---:R-:W1:Y:S01]  /*0610*/  LDS R2, [UR8+0x34] ;  /* 0x00003408ff027984 */ /* 0x004e620008000800 */
[----:B------:R-:W-:Y:S02]  /*0620*/  IMAD.MOV.U32 R3, RZ, RZ, 0x3f000000 ;  /* 0x3f000000ff037424 */ /* 0x000fe400078e00ff */
[----:B------:R-:W-:Y:S01]  /*0630*/  @!P3 IMAD.MOV.U32 R7, RZ, RZ, 0x3f ;  /* 0x0000003fff07b424 */ /* 0x000fe200078e00ff */
[----:B------:R-:W2:Y:S02]  /*0640*/  @!P3 LDS R8, [UR8+0x38] ;  /* 0x00003808ff08b984 */ /* 0x000ea40008000800 */
[----:B-1----:R-:W-:Y:S02]  /*0650*/  LOP3.LUT R2, R2, 0xff000000, R3, 0xb8, !PT ;  /* 0xff00000002027812 */ /* 0x002fe400078eb803 */
[----:B--2---:R-:W-:-:S03]  /*0660*/  @!P3 LOP3.LUT R3, R8, 0xff, R7, 0xb8, !PT ;  /* 0x000000ff0803b812 */ /* 0x004fc600078eb807 */
[----:B------:R1:W-:Y:S04]  /*0670*/  STS [UR8+0x34], R2 ;  /* 0x00003402ff007988 */ /* 0x0003e80008000808 */
[----:B------:R1:W-:Y:S02]  /*0680*/  @!P3 STS [UR8+0x38], R3 ;  /* 0x00003803ff00b988 */ /* 0x0003e40008000808 */
.L_x_9:
[----:B------:R-:W-:Y:S05]  /*0690*/  BSYNC.RECONVERGENT B0 ;  /* 0x0000000000007941 */ /* 0x000fea0003800200 */
.L_x_8:
[----:B------:R-:W-:Y:S04]  /*06a0*/  BSSY.RECONVERGENT B0, `(.L_x_10) ;  /* 0x000000a000007945 */ /* 0x000fe80003800200 */
[----:B------:R-:W-:Y:S05]  /*06b0*/  @P3 BRA `(.L_x_11) ;  /* 0x0000000000203947 */ /* 0x000fea0003800000 */
[----:B-12---:R-:W1:Y:S01]  /*06c0*/  LDS R2, [UR8+0x1c] ;  /* 0x00001c08ff027984 */ /* 0x006e620008000800 */
[----:B------:R-:W2:Y:S03]  /*06d0*/  LDC.64 R8, c[0x0][0x3a8] ;  /* 0x0000ea00ff087b82 */ /* 0x000ea60000000a00 */
[----:B------:R3:W-:Y:S01]  /*06e0*/  STS [UR8+0x24], R6 ;  /* 0x00002406ff007988 */ /* 0x0007e20008000808 */
[--C-:B--2---:R-:W-:Y:S02]  /*06f0*/  SHF.R.U32.HI R7, RZ, 0x4, R9.reuse ;  /* 0x00000004ff077819 */ /* 0x104fe40000011609 */
[----:B------:R-:W-:-:S05]  /*0700*/  SHF.R.U64 R3, R8, 0x4, R9 ;  /* 0x0000000408037819 */ /* 0x000fca0000001209 */
[----:B------:R3:W-:Y:S01]  /*0710*/  STS [UR8+0xc], R3 ;  /* 0x00000c03ff007988 */ /* 0x0007e20008000808 */
[----:B-1----:R-:W-:-:S05]  /*0720*/  LOP3.LUT R2, R2, 0xf, R7, 0xb8, !PT ;  /* 0x0000000f02027812 */ /* 0x002fca00078eb807 */
[----:B------:R3:W-:Y:S02]  /*0730*/  STS [UR8+0x1c], R2 ;  /* 0x00001c02ff007988 */ /* 0x0007e40008000808 */
.L_x_11:
[----:B------:R-:W-:Y:S05]  /*0740*/  BSYNC.RECONVERGENT B0 ;  /* 0x0000000000007941 */ /* 0x000fea0003800200 */
.L_x_10:
[----:B------:R-:W-:Y:S04]  /*0750*/  BSSY.RECONVERGENT B1, `(.L_x_12) ;  /* 0x000001d000017945 */ /* 0x000fe80003800200 */
[----:B------:R-:W-:Y:S04]  /*0760*/  BSSY.RELIABLE B0, `(.L_x_13) ;  /* 0x0000018000007945 */ /* 0x000fe80003800100 */
[----:B------:R-:W-:Y:S05]  /*0770*/  @P3 BRA `(.L_x_14) ;  /* 0x00000000001c3947 */ /* 0x000fea0003800000 */
[----:B-123--:R-:W1:Y:S02]  /*0780*/  LDS R2, [UR8+0x34] ;  /* 0x00003408ff027984 */ /* 0x00ee640008000800 */
[----:B-1----:R-:W-:-:S05]  /*0790*/  LOP3.LUT R2, R2, 0x7, RZ, 0xb8, !PT ;  /* 0x0000000702027812 */ /* 0x002fca00078eb8ff */
[----:B------:R1:W-:Y:S01]  /*07a0*/  STS [UR8+0x34], R2 ;  /* 0x00003402ff007988 */ /* 0x0003e20008000808 */
[----:B------:R-:W-:Y:S05]  /*07b0*/  @P3 BRA `(.L_x_15) ;  /* 0x00000000001c3947 */ /* 0x000fea0003800000 */
[----:B-1----:R-:W1:Y:S02]  /*07c0*/  LDS R2, [UR8+0x34] ;  /* 0x00003408ff027984 */ /* 0x002e640008000800 */
[----:B-1----:R-:W-:-:S05]  /*07d0*/  LOP3.LUT R2, R2, 0x38, RZ, 0xb8, !PT ;  /* 0x0000003802027812 */ /* 0x002fca00078eb8ff */
[----:B------:R4:W-:Y:S02]  /*07e0*/  STS [UR8+0x34], R2 ;  /* 0x00003402ff007988 */ /* 0x0009e40008000808 */
.L_x_14:
[----:B------:R-:W-:Y:S05]  /*07f0*/  @P3 BRA `(.L_x_16) ;  /* 0x00000000001c3947 */ /* 0x000fea0003800000 */
[----:B-1234-:R-:W1:Y:S02]  /*0800*/  LDS R2, [UR8+0x8] ;  /* 0x00000808ff027984 */ /* 0x01ee640008000800 */
[----:B-1----:R-:W-:-:S05]  /*0810*/  LOP3.LUT R2, R2, 0x780, RZ, 0xb8, !PT ;  /* 0x0000078002027812 */ /* 0x002fca00078eb8ff */
[----:B------:R2:W-:Y:S02]  /*0820*/  STS [UR8+0x8], R2 ;  /* 0x00000802ff007988 */ /* 0x0005e40008000808 */
.L_x_15:
[----:B------:R-:W-:Y:S05]  /*0830*/  @P3 BRA `(.L_x_17) ;  /* 0x0000000000283947 */ /* 0x000fea0003800000 */
[----:B-12---:R-:W1:Y:S02]  /*0840*/  LDS R2, [UR8+0x8] ;  /* 0x00000808ff027984 */ /* 0x006e640008000800 */
[----:B-1----:R-:W-:-:S05]  /*0850*/  LOP3.LUT R2, R2, 0x1800, RZ, 0xb8, !PT ;  /* 0x0000180002027812 */ /* 0x002fca00078eb8ff */
[----:B------:R5:W-:Y:S02]  /*0860*/  STS [UR8+0x8], R2 ;  /* 0x00000802ff007988 */ /* 0x000be40008000808 */
.L_x_16:
[----:B------:R-:W-:Y:S05]  /*0870*/  @P3 BREAK.RELIABLE B0 ;  /* 0x0000000000003942 */ /* 0x000fea0003800100 */
[----:B------:R-:W-:Y:S05]  /*0880*/  @P3 BRA `(.L_x_18) ;  /* 0x0000000000243947 */ /* 0x000fea0003800000 */
[----:B-1-3--:R-:W1:Y:S01]  /*0890*/  LDS R3, [UR8+0x8] ;  /* 0x00000808ff037984 */ /* 0x00ae620008000800 */
[----:B--2-45:R-:W-:-:S05]  /*08a0*/  IMAD.MOV.U32 R2, RZ, RZ, 0x6000 ;  /* 0x00006000ff027424 */ /* 0x034fca00078e00ff */
[----:B-1----:R-:W-:-:S04]  /*08b0*/  LOP3.LUT R2, R3, 0x4000, R2, 0xd8, !PT ;  /* 0x0000400003027812 */ /* 0x002fc800078ed802 */
[----:B------:R-:W-:-:S05]  /*08c0*/  LOP3.LUT R2, R2, 0x400000, RZ, 0xb8, !PT ;  /* 0x0040000002027812 */ /* 0x000fca00078eb8ff */
[----:B------:R3:W-:Y:S02]  /*08d0*/  STS [UR8+0x8], R2 ;  /* 0x00000802ff007988 */ /* 0x0007e40008000808 */
.L_x_17:
[----:B------:R-:W-:Y:S05]  /*08e0*/  BSYNC.RELIABLE B0 ;  /* 0x0000000000007941 */ /* 0x000fea0003800100 */
.L_x_13:
[----:B-123--:R-:W1:Y:S02]  /*08f0*/  @!P3 LDS R2, [UR8+0x8] ;  /* 0x00000808ff02b984 */ /* 0x00ee640008000800 */
[----:B-1----:R-:W-:-:S05]  /*0900*/  @!P3 LOP3.LUT R2, R2, 0x8000, RZ, 0xb8, !PT ;  /* 0x000080000202b812 */ /* 0x002fca00078eb8ff */
[----:B------:R1:W-:Y:S02]  /*0910*/  @!P3 STS [UR8+0x8], R2 ;  /* 0x00000802ff00b988 */ /* 0x0003e40008000808 */
.L_x_18:
[----:B------:R-:W-:Y:S05]  /*0920*/  BSYNC.RECONVERGENT B1 ;  /* 0x0000000000017941 */ /* 0x000fea0003800200 */
.L_x_12:
[----:B------:R-:W-:Y:S05]  /*0930*/  WARPSYNC.ALL ;  /* 0x0000000000007948 */ /* 0x000fea0003800000 */
[----:B------:R-:W-:Y:S01]  /*0940*/  NOP ;  /* 0x0000000000007918 */ /* 0x000fe20000000000 */
[----:B------:R-:W-:Y:S05]  /*0950*/  @P0 BRA `(.L_x_19) ;  /* 0x0000000000300947 */ /* 0x000fea0003800000 */
[----:B-12345:R-:W1:Y:S01]  /*0960*/  S2R R2, SR_LANEID ;  /* 0x0000000000027919 */ /* 0x03ee620000000000 */
[----:B------:R-:W-:Y:S05]  /*0970*/  WARPSYNC.ALL ;  /* 0x0000000000007948 */ /* 0x000fea0003800000 */
[----:B------:R-:W-:Y:S01]  /*0980*/  NOP ;  /* 0x0000000000007918 */ /* 0x000fe20000000000 */
[----:B-1----:R-:W-:-:S05]  /*0990*/  IMAD.SHL.U32 R7, R2, 0x4, RZ ;  /* 0x0000000402077824 */ /* 0x002fca00078e00ff */
[----:B------:R-:W1:Y:S01]  /*09a0*/  LDS R9, [R7+UR8] ;  /* 0x0000000807097984 */ /* 0x000e620008000800 */
[----:B------:R-:W-:-:S05]  /*09b0*/  IADD3 R2, P1, PT, R7, UR24, RZ ;  /* 0x0000001807027c10 */ /* 0x000fca000ff3e0ff */
[----:B------:R-:W-:-:S05]  /*09c0*/  IMAD.X R3, RZ, RZ, UR25, P1 ;  /* 0x00000019ff037e24 */ /* 0x000fca00088e06ff */
[----:B-1----:R1:W2:Y:S01]  /*09d0*/  ATOMG.E.EXCH.STRONG.GPU PT, RZ, [R2], R9 ;  /* 0x0000000902ff73a8 */ /* 0x0022a200041ee100 */
[----:B------:R-:W-:-:S04]  /*09e0*/  DEPBAR {5,4,3,2,1,0} ;  /* 0x0000003f0000791a */ /* 0x000fc80000000000 */
[----:B------:R-:W3:Y:S02]  /*09f0*/  CCTL.E.C.LDCU.IV.DEEP [UR24] ;  /* 0x0000000018007540 */ /* 0x000ee40009c08000 */
[----:B---3--:R1:W-:Y:S01]  /*0a00*/  UTMACCTL.IV [UR24] ;  /* 0x00000000180079b9 */ /* 0x0083e20008000000 */
[----:B------:R-:W-:Y:S01]  /*0a10*/  NOP ;  /* 0x0000000000007918 */ /* 0x000fe20000000000 */
.L_x_19:
[----:B------:R-:W-:Y:S05]  /*0a20*/  @P0 BRA `(.L_x_20) ;  /* 0x00000000000c0947 */ /* 0x000fea0003800000 */
[----:B------:R0:W-:Y:S01]  /*0a30*/  UTMACMDFLUSH ;  /* 0x00000000000079b7 */ /* 0x0001e20000000000 */
[----:B------:R-:W-:Y:S05]  /*0a40*/  @P0 BRA `(.L_x_20) ;  /* 0x0000000000040947 */ /* 0x000fea0003800000 */
[----:B------:R-:W-:-:S04]  /*0a50*/  DEPBAR.LE SB0, 0x0 ;  /* 0x000080000000791a */ /* 0x000fc80000000000 */
.L_x_20:
[----:B------:R-:W-:Y:S05]  /*0a60*/  WARPSYNC.ALL ;  /* 0x0000000000007948 */ /* 0x000fea0003800000 */
[----:B------:R-:W-:Y:S01]  /*0a70*/  NOP ;  /* 0x0000000000007918 */ /* 0x000fe20000000000 */
[----:B--2---:R-:W-:Y:S06]  /*0a80*/  BAR.SYNC.DEFER_BLOCKING 0x0 ;  /* 0x0000000000007b1d */ /* 0x004fec0000010000 */
[----:B------:R-:W-:Y:S02]  /*0a90*/  BSSY.RECONVERGENT B1, `(.L_x_21) ;  /* 0x000000b000017945 */ /* 0x000fe40003800200 */
[----:B------:R-:W-:Y:S06]  /*0aa0*/  BAR.SYNC.DEFER_BLOCKING 0x0 ;  /* 0x0000000000007b1d */ /* 0x000fec0000010000 */
[----:B------:R2:W-:Y:S01]  /*0ab0*/  @!P0 STS [R4], RZ ;  /* 0x000000ff04008388 */ /* 0x0005e20000000800 */
[----:B------:R-:W-:Y:S01]  /*0ac0*/  NOP ;  /* 0x0000000000007918 */ /* 0x000fe20000000000 */
[----:B------:R-:W-:Y:S05]  /*0ad0*/  @P3 BRA `(.L_x_22) ;  /* 0x0000000000183947 */ /* 0x000fea0003800000 */
[----:B-1-345:R-:W1:Y:S01]  /*0ae0*/  LDS R2, [UR8+0x8] ;  /* 0x00000808ff027984 */ /* 0x03ae620008000800 */
[----:B------:R-:W3:Y:S01]  /*0af0*/  LDC.64 R8, c[0x0][0x388] ;  /* 0x0000e200ff087b82 */ /* 0x000ee20000000a00 */
[----:B------:R-:W-:Y:S02]  /*0b00*/  IMAD.MOV.U32 R3, RZ, RZ, 0x70 ;  /* 0x00000070ff037424 */ /* 0x000fe400078e00ff */
[----:B---3--:R3:W-:Y:S03]  /*0b10*/  STS.64 [UR8], R8 ;  /* 0x00000008ff007988 */ /* 0x0087e60008000a08 */
[----:B-1----:R-:W-:-:S05]  /*0b20*/  LOP3.LUT R2, R2, 0x10, R3, 0xd8, !PT ;  /* 0x0000001002027812 */ /* 0x002fca00078ed803 */
[----:B------:R3:W-:Y:S02]  /*0b30*/  STS [UR8+0x8], R2 ;  /* 0x00000802ff007988 */ /* 0x0007e40008000808 */
.L_x_22:
[----:B-1----:R-:W-:Y:S05]  /*0b40*/  BSYNC.RECONVERGENT B1 ;  /* 0x0000000000017941 */ /* 0x002fea0003800200 */
.L_x_21:
[----:B------:R-:W-:Y:S04]  /*0b50*/  BSSY.RECONVERGENT B2, `(.L_x_23) ;  /* 0x000000f000027945 */ /* 0x000fe80003800200 */
[----:B------:R-:W-:Y:S04]  /*0b60*/  BSSY.RELIABLE B1, `(.L_x_24) ;  /* 0x000000c000017945 */ /* 0x000fe80003800100 */
[----:B------:R-:W-:Y:S05]  /*0b70*/  @P3 BRA `(.L_x_25) ;  /* 0x0000000000283947 */ /* 0x000fea0003800000 */
[----:B---345:R-:W1:Y:S01]  /*0b80*/  LDS R2, [UR8+0x34] ;  /* 0x00003408ff027984 */ /* 0x038e620008000800 */
[----:B------:R-:W-:Y:S01]  /*0b90*/  IMAD.MOV.U32 R3, RZ, RZ, 0x3f000000 ;  /* 0x3f000000ff037424 */ /* 0x000fe200078e00ff */
[----:B------:R-:W-:Y:S05]  /*0ba0*/  @P3 BREAK.RELIABLE B1 ;  /* 0x0000000000013942 */ /* 0x000fea0003800100 */
[----:B-1----:R-:W-:-:S05]  /*0bb0*/  LOP3.LUT R2, R2, 0xff000000, R3, 0xb8, !PT ;  /* 0xff00000002027812 */ /* 0x002fca00078eb803 */
[----:B------:R1:W-:Y:S01]  /*0bc0*/  STS [UR8+0x34], R2 ;  /* 0x00003402ff007988 */ /* 0x0003e20008000808 */
[----:B------:R-:W-:Y:S05]  /*0bd0*/  @P3 BRA `(.L_x_26) ;  /* 0x0000000000183947 */ /* 0x000fea0003800000 */
[----:B-1----:R-:W1:Y:S01]  /*0be0*/  LDS R2, [UR8+0x38] ;  /* 0x00003808ff027984 */ /* 0x002e620008000800 */
[----:B------:R-:W-:-:S05]  /*0bf0*/  IMAD.MOV.U32 R3, RZ, RZ, 0xff ;  /* 0x000000ffff037424 */ /* 0x000fca00078e00ff */
[----:B-1----:R-:W-:-:S05]  /*0c00*/  LOP3.LUT R2, R2, 0xff, R3, 0xb8, !PT ;  /* 0x000000ff02027812 */ /* 0x002fca00078eb803 */
[----:B------:R1:W-:Y:S02]  /*0c10*/  STS [UR8+0x38], R2 ;  /* 0x00003802ff007988 */ /* 0x0003e40008000808 */
.L_x_25:
[----:B------:R-:W-:Y:S05]  /*0c20*/  BSYNC.RELIABLE B1 ;  /* 0x0000000000017941 */ /* 0x000fea0003800100 */
.L_x_24:
[----:B------:R1:W-:Y:S02]  /*0c30*/  @!P3 STS [UR8+0x20], R5 ;  /* 0x00002005ff00b988 */ /* 0x0003e40008000808 */
.L_x_26:
[----:B------:R-:W-:Y:S05]  /*0c40*/  BSYNC.RECONVERGENT B2 ;  /* 0x0000000000027941 */ /* 0x000fea0003800200 */
.L_x_23:
[----:B------:R-:W-:Y:S05]  /*0c50*/  WARPSYNC.ALL ;  /* 0x0000000000007948 */ /* 0x000fea0003800000 */
[----:B------:R-:W-:Y:S01]  /*0c60*/  NOP ;  /* 0x0000000000007918 */ /* 0x000fe20000000000 */
[----:B-1----:R-:W1:Y:S01]  /*0c70*/  LDC R5, c[0x0][0x39c] ;  /* 0x0000e700ff057b82 */ /* 0x002e620000000800 */
[----:B------:R-:W-:Y:S01]  /*0c80*/  BSSY.RECONVERGENT B2, `(.L_x_27) ;  /* 0x000000b000027945 */ /* 0x000fe20003800200 */
[----:B-1----:R-:W-:-:S03]  /*0c90*/  VIADD R5, R5, 0xffffffff ;  /* 0xffffffff05057836 */ /* 0x002fc60000000000 */
[----:B------:R-:W-:Y:S05]  /*0ca0*/  @P3 BRA `(.L_x_28) ;  /* 0x0000000000203947 */ /* 0x000fea0003800000 */
[----:B---345:R-:W1:Y:S01]  /*0cb0*/  LDS R2, [UR8+0x1c] ;  /* 0x00001c08ff027984 */ /* 0x038e620008000800 */
[----:B------:R-:W3:Y:S03]  /*0cc0*/  LDC.64 R8, c[0x0][0x3b0] ;  /* 0x0000ec00ff087b82 */ /* 0x000ee60000000a00 */
[----:B------:R4:W-:Y:S01]  /*0cd0*/  STS [UR8+0x24], R5 ;  /* 0x00002405ff007988 */ /* 0x0009e20008000808 */
[--C-:B---3--:R-:W-:Y:S02]  /*0ce0*/  SHF.R.U32.HI R7, RZ, 0x4, R9.reuse ;  /* 0x00000004ff077819 */ /* 0x108fe40000011609 */
[----:B------:R-:W-:-:S05]  /*0cf0*/  SHF.R.U64 R3, R8, 0x4, R9 ;  /* 0x0000000408037819 */ /* 0x000fca0000001209 */
[----:B------:R4:W-:Y:S01]  /*0d00*/  STS [UR8+0xc], R3 ;  /* 0x00000c03ff007988 */ /* 0x0009e20008000808 */
[----:B-1----:R-:W-:-:S05]  /*0d10*/  LOP3.LUT R2, R2, 0xf, R7, 0xb8, !PT ;  /* 0x0000000f02027812 */ /* 0x002fca00078eb807 */
[----:B------:R4:W-:Y:S02]  /*0d20*/  STS [UR8+0x1c], R2 ;  /* 0x00001c02ff007988 */ /* 0x0009e40008000808 */
.L_x_28:
[----:B------:R-:W-:Y:S05]  /*0d30*/  BSYNC.RECONVERGENT B2 ;  /* 0x0000000000027941 */ /* 0x000fea0003800200 */
.L_x_27:
[----:B------:R-:W-:Y:S04]  /*0d40*/  BSSY.RECONVERGENT B3, `(.L_x_29) ;  /* 0x000001d000037945 */ /* 0x000fe80003800200 */
[----:B------:R-:W-:Y:S04]  /*0d50*/  BSSY.RELIABLE B2, `(.L_x_30) ;  /* 0x0000018000027945 */ /* 0x000fe80003800100 */
[----:B------:R-:W-:Y:S05]  /*0d60*/  @P3 BRA `(.L_x_31) ;  /* 0x00000000001c3947 */ /* 0x000fea0003800000 */
[----:B---345:R-:W1:Y:S02]  /*0d70*/  LDS R2, [UR8+0x34] ;  /* 0x00003408ff027984 */ /* 0x038e640008000800 */
[----:B-1----:R-:W-:-:S05]  /*0d80*/  LOP3.LUT R2, R2, 0x7, RZ, 0xb8, !PT ;  /* 0x0000000702027812 */ /* 0x002fca00078eb8ff */
[----:B------:R1:W-:Y:S01]  /*0d90*/  STS [UR8+0x34], R2 ;  /* 0x00003402ff007988 */ /* 0x0003e20008000808 */
[----:B------:R-:W-:Y:S05]  /*0da0*/  @P3 BRA `(.L_x_32) ;  /* 0x00000000001c3947 */ /* 0x000fea0003800000 */
[----:B-1----:R-:W1:Y:S02]  /*0db0*/  LDS R2, [UR8+0x34] ;  /* 0x00003408ff027984 */ /* 0x002e640008000800 */
[----:B-1----:R-:W-:-:S05]  /*0dc0*/  LOP3.LUT R2, R2, 0x38, RZ, 0xb8, !PT ;  /* 0x0000003802027812 */ /* 0x002fca00078eb8ff */
[----:B------:R1:W-:Y:S02]  /*0dd0*/  STS [UR8+0x34], R2 ;  /* 0x00003402ff007988 */ /* 0x0003e40008000808 */
.L_x_31:
[----:B------:R-:W-:Y:S05]  /*0de0*/  @P3 BRA `(.L_x_33) ;  /* 0x00000000001c3947 */ /* 0x000fea0003800000 */
[----:B-1-345:R-:W1:Y:S02]  /*0df0*/  LDS R2, [UR8+0x8] ;  /* 0x00000808ff027984 */ /* 0x03ae640008000800 */
[----:B-1----:R-:W-:-:S05]  /*0e00*/  LOP3.LUT R2, R2, 0x780, RZ, 0xb8, !PT ;  /* 0x0000078002027812 */ /* 0x002fca00078eb8ff */
[----:B------:R3:W-:Y:S02]  /*0e10*/  STS [UR8+0x8], R2 ;  /* 0x00000802ff007988 */ /* 0x0007e40008000808 */
.L_x_32:
[----:B------:R-:W-:Y:S05]  /*0e20*/  @P3 BRA `(.L_x_34) ;  /* 0x0000000000283947 */ /* 0x000fea0003800000 */
[----:B-1-3--:R-:W1:Y:S02]  /*0e30*/  LDS R2, [UR8+0x8] ;  /* 0x00000808ff027984 */ /* 0x00ae640008000800 */
[----:B-1----:R-:W-:-:S05]  /*0e40*/  LOP3.LUT R2, R2, 0x1800, RZ, 0xb8, !PT ;  /* 0x0000180002027812 */ /* 0x002fca00078eb8ff */
[----:B------:R1:W-:Y:S02]  /*0e50*/  STS [UR8+0x8], R2 ;  /* 0x00000802ff007988 */ /* 0x0003e40008000808 */
.L_x_33:
[----:B------:R-:W-:Y:S05]  /*0e60*/  @P3 BREAK.RELIABLE B2 ;  /* 0x0000000000023942 */ /* 0x000fea0003800100 */
[----:B------:R-:W-:Y:S05]  /*0e70*/  @P3 BRA `(.L_x_35) ;  /* 0x0000000000243947 */ /* 0x000fea0003800000 */
[----:B-1-345:R-:W1:Y:S01]  /*0e80*/  LDS R2, [UR8+0x8] ;  /* 0x00000808ff027984 */ /* 0x03ae620008000800 */
[----:B------:R-:W-:-:S05]  /*0e90*/  IMAD.MOV.U32 R3, RZ, RZ, 0x6000 ;  /* 0x00006000ff037424 */ /* 0x000fca00078e00ff */
[----:B-1----:R-:W-:-:S04]  /*0ea0*/  LOP3.LUT R2, R2, 0x4000, R3, 0xd8, !PT ;  /* 0x0000400002027812 */ /* 0x002fc800078ed803 */
[----:B------:R-:W-:-:S05]  /*0eb0*/  LOP3.LUT R2, R2, 0x400000, RZ, 0xb8, !PT ;  /* 0x0040000002027812 */ /* 0x000fca00078eb8ff */
[----:B------:R4:W-:Y:S02]  /*0ec0*/  STS [UR8+0x8], R2 ;  /* 0x00000802ff007988 */ /* 0x0009e40008000808 */
.L_x_34:
[----:B------:R-:W-:Y:S05]  /*0ed0*/  BSYNC.RELIABLE B2 ;  /* 0x0000000000027941 */ /* 0x000fea0003800100 */
.L_x_30:
[----:B-1-34-:R-:W1:Y:S02]  /*0ee0*/  @!P3 LDS R2, [UR8+0x8] ;  /* 0x00000808ff02b984 */ /* 0x01ae640008000800 */
[----:B-1----:R-:W-:-:S05]  /*0ef0*/  @!P3 LOP3.LUT R2, R2, 0x8000, RZ, 0xb8, !PT ;  /* 0x000080000202b812 */ /* 0x002fca00078eb8ff */
[----:B------:R1:W-:Y:S02]  /*0f00*/  @!P3 STS [UR8+0x8], R2 ;  /* 0x00000802ff00b988 */ /* 0x0003e40008000808 */
.L_x_35:
[----:B------:R-:W-:Y:S05]  /*0f10*/  BSYNC.RECONVERGENT B3 ;  /* 0x0000000000037941 */ /* 0x000fea0003800200 */
.L_x_29:
[----:B------:R-:W-:Y:S05]  /*0f20*/  WARPSYNC.ALL ;  /* 0x0000000000007948 */ /* 0x000fea0003800000 */
[----:B------:R-:W-:Y:S01]  /*0f30*/  NOP ;  /* 0x0000000000007918 */ /* 0x000fe20000000000 */
[----:B------:R-:W-:-:S04]  /*0f40*/  UIADD3 UR5, UPT, UPT, UR4, 0x80, URZ ;  /* 0x0000008004057890 */ /* 0x000fc8000fffe0ff */
[----:B------:R-:W-:-:S04]  /*0f50*/  UIADD3 UR26, UP0, UPT, UR5, UR20, URZ ;  /* 0x00000014051a7290 */ /* 0x000fc8000ff1e0ff */
[----:B------:R-:W-:Y:S01]  /*0f60*/  ULEA.HI.X.SX32 UR27, UR5, UR21, 0x1, UP0 ;  /* 0x00000015051b7291 */ /* 0x000fe200080f0eff */
[----:B------:R-:W-:Y:S11]  /*0f70*/  @P0 BRA `(.L_x_36) ;  /* 0x0000000000300947 */ /* 0x000ff60003800000 */
[----:B-1-345:R-:W1:Y:S01]  /*0f80*/  S2R R2, SR_LANEID ;  /* 0x0000000000027919 */ /* 0x03ae620000000000 */
[----:B------:R-:W-:Y:S05]  /*0f90*/  WARPSYNC.ALL ;  /* 0x0000000000007948 */ /* 0x000fea0003800000 */
[----:B------:R-:W-:Y:S01]  /*0fa0*/  NOP ;  /* 0x0000000000007918 */ /* 0x000fe20000000000 */
[----:B-1----:R-:W-:-:S05]  /*0fb0*/  IMAD.SHL.U32 R8, R2, 0x4, RZ ;  /* 0x0000000402087824 */ /* 0x002fca00078e00ff */
[----:B------:R-:W1:Y:S01]  /*0fc0*/  LDS R7, [R8+UR8] ;  /* 0x0000000808077984 */ /* 0x000e620008000800 */
[----:B------:R-:W-:-:S05]  /*0fd0*/  IADD3 R2, P1, PT, R8, UR26, RZ ;  /* 0x0000001a08027c10 */ /* 0x000fca000ff3e0ff */
[----:B------:R-:W-:-:S05]  /*0fe0*/  IMAD.X R3, RZ, RZ, UR27, P1 ;  /* 0x0000001bff037e24 */ /* 0x000fca00088e06ff */
[----:B-1----:R1:W3:Y:S01]  /*0ff0*/  ATOMG.E.EXCH.STRONG.GPU PT, RZ, [R2], R7 ;  /* 0x0000000702ff73a8 */ /* 0x0022e200041ee100 */
[----:B------:R-:W-:-:S04]  /*1000*/  DEPBAR {5,4,3,2,1,0} ;  /* 0x0000003f0000791a */ /* 0x000fc80000000000 */
[----:B------:R-:W4:Y:S02]  /*1010*/  CCTL.E.C.LDCU.IV.DEEP [UR26] ;  /* 0x000000001a007540 */ /* 0x000f240009c08000 */
[----:B----4-:R1:W-:Y:S01]  /*1020*/  UTMACCTL.IV [UR26] ;  /* 0x000000001a0079b9 */ /* 0x0103e20008000000 */
[----:B------:R-:W-:Y:S01]  /*1030*/  NOP ;  /* 0x0000000000007918 */ /* 0x000fe20000000000 */
.L_x_36:
[----:B------:R-:W-:Y:S05]  /*1040*/  @P0 BRA `(.L_x_37) ;  /* 0x00000000000c0947 */ /* 0x000fea0003800000 */
[----:B------:R0:W-:Y:S01]  /*1050*/  UTMACMDFLUSH ;  /* 0x00000000000079b7 */ /* 0x0001e20000000000 */
[----:B------:R-:W-:Y:S05]  /*1060*/  @P0 BRA `(.L_x_37) ;  /* 0x0000000000040947 */ /* 0x000fea0003800000 */
[----:B------:R-:W-:-:S04]  /*1070*/  DEPBAR.LE SB0, 0x0 ;  /* 0x000080000000791a */ /* 0x000fc80000000000 */
.L_x_37:
[----:B------:R-:W-:Y:S05]  /*1080*/  WARPSYNC.ALL ;  /* 0x0000000000007948 */ /* 0x000fea0003800000 */
[----:B------:R-:W-:Y:S01]  /*1090*/  NOP ;  /* 0x0000000000007918 */ /* 0x000fe20000000000 */
[----:B---3--:R-:W-:Y:S06]  /*10a0*/  BAR.SYNC.DEFER_BLOCKING 0x0 ;  /* 0x0000000000007b1d */ /* 0x008fec0000010000 */
[----:B------:R-:W-:Y:S02]  /*10b0*/  BSSY.RECONVERGENT B3, `(.L_x_38) ;  /* 0x000000b000037945 */ /* 0x000fe40003800200 */
[----:B------:R-:W-:Y:S06]  /*10c0*/  BAR.SYNC.DEFER_BLOCKING 0x0 ;  /* 0x0000000000007b1d */ /* 0x000fec0000010000 */
[----:B------:R3:W-:Y:S01]  /*10d0*/  @!P0 STS [R4], RZ ;  /* 0x000000ff04008388 */ /* 0x0007e20000000800 */
[----:B------:R-:W-:Y:S01]  /*10e0*/  NOP ;  /* 0x0000000000007918 */ /* 0x000fe20000000000 */
[----:B------:R-:W-:Y:S05]  /*10f0*/  @P3 BRA `(.L_x_39) ;  /* 0x0000000000183947 */ /* 0x000fea0003800000 */
[----:B-1--45:R-:W1:Y:S01]  /*1100*/  LDS R2, [UR8+0x8] ;  /* 0x00000808ff027984 */ /* 0x032e620008000800 */
[----:B------:R-:W4:Y:S01]  /*1110*/  LDC.64 R8, c[0x0][0x390] ;  /* 0x0000e400ff087b82 */ /* 0x000f220000000a00 */
[----:B------:R-:W-:Y:S02]  /*1120*/  IMAD.MOV.U32 R3, RZ, RZ, 0x70 ;  /* 0x00000070ff037424 */ /* 0x000fe400078e00ff */
[----:B----4-:R4:W-:Y:S03]  /*1130*/  STS.64 [UR8], R8 ;  /* 0x00000008ff007988 */ /* 0x0109e60008000a08 */
[----:B-1----:R-:W-:-:S05]  /*1140*/  LOP3.LUT R2, R2, 0x10, R3, 0xd8, !PT ;  /* 0x0000001002027812 */ /* 0x002fca00078ed803 */
[----:B------:R4:W-:Y:S02]  /*1150*/  STS [UR8+0x8], R2 ;  /* 0x00000802ff007988 */ /* 0x0009e40008000808 */
.L_x_39:
[----:B-1----:R-:W-:Y:S05]  /*1160*/  BSYNC.RECONVERGENT B3 ;  /* 0x0000000000037941 */ /* 0x002fea0003800200 */
.L_x_38:
[----:B------:R-:W-:Y:S04]  /*1170*/  BSSY.RECONVERGENT B4, `(.L_x_40) ;  /* 0x0000033000047945 */ /* 0x000fe80003800200 */
[----:B------:R-:W-:Y:S04]  /*1180*/  BSSY.RELIABLE B3, `(.L_x_41) ;  /* 0x000002e000037945 */ /* 0x000fe80003800100 */
[----:B------:R-:W-:Y:S05]  /*1190*/  @P3 BRA `(.L_x_42) ;  /* 0x0000000000243947 */ /* 0x000fea0003800000 */
[----:B----45:R-:W1:Y:S01]  /*11a0*/  LDS R2, [UR8+0x34] ;  /* 0x00003408ff027984 */ /* 0x030e620008000800 */
[----:B------:R-:W-:-:S05]  /*11b0*/  IMAD.MOV.U32 R3, RZ, RZ, 0x7f000000 ;  /* 0x7f000000ff037424 */ /* 0x000fca00078e00ff */
[----:B-1----:R-:W-:-:S05]  /*11c0*/  LOP3.LUT R2, R2, 0xff000000, R3, 0xb8, !PT ;  /* 0xff00000002027812 */ /* 0x002fca00078eb803 */
[----:B------:R1:W-:Y:S01]  /*11d0*/  STS [UR8+0x34], R2 ;  /* 0x00003402ff007988 */ /* 0x0003e20008000808 */
[----:B------:R-:W-:Y:S05]  /*11e0*/  @P3 BRA `(.L_x_43) ;  /* 0x0000000000183947 */ /* 0x000fea0003800000 */
[----:B-1----:R-:W1:Y:S01]  /*11f0*/  LDS R2, [UR8+0x38] ;  /* 0x00003808ff027984 */ /* 0x002e620008000800 */
[----:B------:R-:W-:-:S05]  /*1200*/  IMAD.MOV.U32 R3, RZ, RZ, 0x3f ;  /* 0x0000003fff037424 */ /* 0x000fca00078e00ff */
[----:B-1----:R-:W-:-:S05]  /*1210*/  LOP3.LUT R2, R2, 0xff, R3, 0xb8, !PT ;  /* 0x000000ff02027812 */ /* 0x002fca00078eb803 */
[----:B------:R1:W-:Y:S02]  /*1220*/  STS [UR8+0x38], R2 ;  /* 0x00003802ff007988 */ /* 0x0003e40008000808 */
.L_x_42:
[----:B------:R-:W-:Y:S05]  /*1230*/  @P3 BRA `(.L_x_44) ;  /* 0x00000000000c3947 */ /* 0x000fea0003800000 */
[----:B------:R1:W-:Y:S02]  /*1240*/  STS [UR8+0x20], R5 ;  /* 0x00002005ff007988 */ /* 0x0003e40008000808 */
.L_x_43:
[----:B------:R-:W-:Y:S05]  /*1250*/  @P3 BRA `(.L_x_45) ;  /* 0x0000000000243947 */ /* 0x000fea0003800000 */
[----:B------:R1:W-:Y:S02]  /*1260*/  STS [UR8+0x24], R6 ;  /* 0x00002406ff007988 */ /* 0x0003e40008000808 */
.L_x_44:
[----:B------:R-:W-:Y:S05]  /*1270*/  @P3 BRA `(.L_x_46) ;  /* 0x00000000002c3947 */ /* 0x000fea0003800000 */
[----:B-1--45:R-:W1:Y:S01]  /*1280*/  LDS R2, [UR8+0x1c] ;  /* 0x00001c08ff027984 */ /* 0x032e620008000800 */
[----:B------:R-:W4:Y:S02]  /*1290*/  LDC.64 R6, c[0x0][0x3b8] ;  /* 0x0000ee00ff067b82 */ /* 0x000f240000000a00 */
[--C-:B----4-:R-:W-:Y:S02]  /*12a0*/  SHF.R.U32.HI R5, RZ, 0x4, R7.reuse ;  /* 0x00000004ff057819 */ /* 0x110fe40000011607 */
[----:B------:R-:W-:-:S05]  /*12b0*/  SHF.R.U64 R3, R6, 0x4, R7 ;  /* 0x0000000406037819 */ /* 0x000fca0000001207 */
[----:B------:R4:W-:Y:S01]  /*12c0*/  STS [UR8+0xc], R3 ;  /* 0x00000c03ff007988 */ /* 0x0009e20008000808 */
[----:B-1----:R-:W-:-:S05]  /*12d0*/  LOP3.LUT R2, R2, 0xf, R5, 0xb8, !PT ;  /* 0x0000000f02027812 */ /* 0x002fca00078eb805 */
[----:B------:R4:W-:Y:S02]  /*12e0*/  STS [UR8+0x1c], R2 ;  /* 0x00001c02ff007988 */ /* 0x0009e40008000808 */
.L_x_45:
[----:B------:R-:W-:Y:S05]  /*12f0*/  @P3 BRA `(.L_x_47) ;  /* 0x00000000001c3947 */ /* 0x000fea0003800000 */
[----:B-1--45:R-:W1:Y:S02]  /*1300*/  LDS R2, [UR8+0x34] ;  /* 0x00003408ff027984 */ /* 0x032e640008000800 */
[----:B-1----:R-:W-:-:S05]  /*1310*/  LOP3.LUT R2, R2, 0x7, RZ, 0xb8, !PT ;  /* 0x0000000702027812 */ /* 0x002fca00078eb8ff */
[----:B------:R1:W-:Y:S02]  /*1320*/  STS [UR8+0x34], R2 ;  /* 0x00003402ff007988 */ /* 0x0003e40008000808 */
.L_x_46:
[----:B------:R-:W-:Y:S05]  /*1330*/  @P3 BRA `(.L_x_48) ;  /* 0x00000000001c3947 */ /* 0x000fea0003800000 */
[----:B-1--45:R-:W1:Y:S02]  /*1340*/  LDS R2, [UR8+0x34] ;  /* 0x00003408ff027984 */ /* 0x032e640008000800 */
[----:B-1----:R-:W-:-:S05]  /*1350*/  LOP3.LUT R2, R2, 0x38, RZ, 0xb8, !PT ;  /* 0x0000003802027812 */ /* 0x002fca00078eb8ff */
[----:B------:R1:W-:Y:S02]  /*1360*/  STS [UR8+0x34], R2 ;  /* 0x00003402ff007988 */ /* 0x0003e40008000808 */
.L_x_47:
[----:B------:R-:W-:Y:S05]  /*1370*/  @P3 BRA `(.L_x_49) ;  /* 0x00000000001c3947 */ /* 0x000fea0003800000 */
[----:B-1--45:R-:W1:Y:S02]  /*1380*/  LDS R2, [UR8+0x8] ;  /* 0x00000808ff027984 */ /* 0x032e640008000800 */
[----:B-1----:R-:W-:-:S05]  /*1390*/  LOP3.LUT R2, R2, 0x780, RZ, 0xb8, !PT ;  /* 0x0000078002027812 */ /* 0x002fca00078eb8ff */
[----:B------:R1:W-:Y:S02]  /*13a0*/  STS [UR8+0x8], R2 ;  /* 0x00000802ff007988 */ /* 0x0003e40008000808 */
.L_x_48:
[----:B------:R-:W-:Y:S05]  /*13b0*/  @P3 BRA `(.L_x_50) ;  /* 0x0000000000283947 */ /* 0x000fea0003800000 */
[----:B-1--45:R-:W1:Y:S02]  /*13c0*/  LDS R2, [UR8+0x8] ;  /* 0x00000808ff027984 */ /* 0x032e640008000800 */
[----:B-1----:R-:W-:-:S05]  /*13d0*/  LOP3.LUT R2, R2, 0x1800, RZ, 0xb8, !PT ;  /* 0x0000180002027812 */ /* 0x002fca00078eb8ff */
[----:B------:R1:W-:Y:S02]  /*13e0*/  STS [UR8+0x8], R2 ;  /* 0x00000802ff007988 */ /* 0x0003e40008000808 */
.L_x_49:
[----:B------:R-:W-:Y:S05]  /*13f0*/  @P3 BREAK.RELIABLE B3 ;  /* 0x0000000000033942 */ /* 0x000fea0003800100 */
[----:B------:R-:W-:Y:S05]  /*1400*/  @P3 BRA `(.L_x_51) ;  /* 0x0000000000243947 */ /* 0x000fea0003800000 */
[----:B-1--45:R-:W1:Y:S01]  /*1410*/  LDS R2, [UR8+0x8] ;  /* 0x00000808ff027984 */ /* 0x032e620008000800 */
[----:B------:R-:W-:-:S05]  /*1420*/  IMAD.MOV.U32 R3, RZ, RZ, 0x6000 ;  /* 0x00006000ff037424 */ /* 0x000fca00078e00ff */
[----:B-1----:R-:W-:-:S04]  /*1430*/  LOP3.LUT R2, R2, 0x6000, R3, 0xd8, !PT ;  /* 0x0000600002027812 */ /* 0x002fc800078ed803 */
[----:B------:R-:W-:-:S05]  /*1440*/  LOP3.LUT R2, R2, 0x400000, RZ, 0xb8, !PT ;  /* 0x0040000002027812 */ /* 0x000fca00078eb8ff */
[----:B------:R1:W-:Y:S02]  /*1450*/  STS [UR8+0x8], R2 ;  /* 0x00000802ff007988 */ /* 0x0003e40008000808 */
.L_x_50:
[----:B------:R-:W-:Y:S05]  /*1460*/  BSYNC.RELIABLE B3 ;  /* 0x0000000000037941 */ /* 0x000fea0003800100 */
.L_x_41:
[----:B-1--45:R-:W1:Y:S02]  /*1470*/  @!P3 LDS R2, [UR8+0x8] ;  /* 0x00000808ff02b984 */ /* 0x032e640008000800 */
[----:B-1----:R-:W-:-:S05]  /*1480*/  @!P3 LOP3.LUT R2, R2, 0x8000, RZ, 0xb8, !PT ;  /* 0x000080000202b812 */ /* 0x002fca00078eb8ff */
[----:B------:R1:W-:Y:S02]  /*1490*/  @!P3 STS [UR8+0x8], R2 ;  /* 0x00000802ff00b988 */ /* 0x0003e40008000808 */
.L_x_51:
[----:B------:R-:W-:Y:S05]  /*14a0*/  BSYNC.RECONVERGENT B4 ;  /* 0x0000000000047941 */ /* 0x000fea0003800200 */
.L_x_40:
[----:B------:R-:W-:Y:S05]  /*14b0*/  WARPSYNC.ALL ;  /* 0x0000000000007948 */ /* 0x000fea0003800000 */
[----:B------:R-:W-:Y:S01]  /*14c0*/  NOP ;  /* 0x0000000000007918 */ /* 0x000fe20000000000 */
[----:B------:R-:W-:-:S04]  /*14d0*/  UIADD3 UR4, UPT, UPT, UR4, 0x100, URZ ;  /* 0x0000010004047890 */ /* 0x000fc8000fffe0ff */
[----:B------:R-:W-:-:S04]  /*14e0*/  UIADD3 UR20, UP0, UPT, UR4, UR20, URZ ;  /* 0x0000001404147290 */ /* 0x000fc8000ff1e0ff */
[----:B------:R-:W-:Y:S01]  /*14f0*/  ULEA.HI.X.SX32 UR21, UR4, UR21, 0x1, UP0 ;  /* 0x0000001504157291 */ /* 0x000fe200080f0eff */
[----:B------:R-:W-:Y:S11]  /*1500*/  @P0 BRA `(.L_x_52) ;  /* 0x0000000000300947 */ /* 0x000ff60003800000 */
[----:B-1--45:R-:W1:Y:S01]  /*1510*/  S2R R2, SR_LANEID ;  /* 0x0000000000027919 */ /* 0x032e620000000000 */
[----:B------:R-:W-:Y:S05]  /*1520*/  WARPSYNC.ALL ;  /* 0x0000000000007948 */ /* 0x000fea0003800000 */
[----:B------:R-:W-:Y:S01]  /*1530*/  NOP ;  /* 0x0000000000007918 */ /* 0x000fe20000000000 */
[----:B-123--:R-:W-:-:S05]  /*1540*/  IMAD.SHL.U32 R4, R2, 0x4, RZ ;  /* 0x0000000402047824 */ /* 0x00efca00078e00ff */
        /* <DEDUP_REMOVED lines=8> */
.L_x_52:
[----:B------:R-:W-:Y:S05]  /*15d0*/  @P0 BRA `(.L_x_53) ;  /* 0x00000000000c0947 */ /* 0x000fea0003800000 */
[----:B------:R0:W-:Y:S01]  /*15e0*/  UTMACMDFLUSH ;  /* 0x00000000000079b7 */ /* 0x0001e20000000000 */
[----:B------:R-:W-:Y:S05]  /*15f0*/  @P0 BRA `(.L_x_53) ;  /* 0x0000000000040947 */ /* 0x000fea0003800000 */
[----:B------:R-:W-:-:S04]  /*1600*/  DEPBAR.LE SB0, 0x0 ;  /* 0x000080000000791a */ /* 0x000fc80000000000 */
.L_x_53:
[----:B------:R-:W-:Y:S05]  /*1610*/  WARPSYNC.ALL ;  /* 0x0000000000007948 */ /* 0x000fea0003800000 */
[----:B------:R-:W-:Y:S01]  /*1620*/  NOP ;  /* 0x0000000000007918 */ /* 0x000fe20000000000 */
[----:B--2---:R-:W-:Y:S01]  /*1630*/  BAR.SYNC.DEFER_BLOCKING 0x0 ;  /* 0x0000000000007b1d */ /* 0x004fe20000010000 */
[----:B-1--45:R-:W-:Y:S01]  /*1640*/  SHF.R.U32.HI R2, RZ, 0x5, R0 ;  /* 0x00000005ff027819 */ /* 0x032fe20000011600 */
[----:B------:R-:W-:-:S03]  /*1650*/  USHF.L.U32 UR15, UR15, 0x8, URZ ;  /* 0x000000080f0f7899 */ /* 0x000fc600080006ff */
[----:B------:R-:W-:Y:S01]  /*1660*/  R2UR UR22, R2 ;  /* 0x00000000021672ca */ /* 0x000fe200000e0000 */
[----:B------:R-:W-:Y:S01]  /*1670*/  VOTEU.ALL UP0, P3 ;  /* 0x0000000000ff7886 */ /* 0x000fe20001800000 */
[----:B------:R-:W-:Y:S01]  /*1680*/  UMOV UR4, 0x1 ;  /* 0x0000000100047882 */ /* 0x000fe20000000000 */
[----:B------:R-:W-:Y:S01]  /*1690*/  VOTEU.ALL UP1, P3 ;  /* 0x0000000000ff7886 */ /* 0x000fe20001820000 */
[----:B------:R-:W-:Y:S02]  /*16a0*/  BSSY.RECONVERGENT B4, `(.L_x_54) ;  /* 0x0000018000047945 */ /* 0x000fe40003800200 */
[----:B------:R-:W-:-:S04]  /*16b0*/  @!UP0 UIADD3 UR10, UPT, UPT, -UR4, 0x100000, URZ ;  /* 0x00100000040a8890 */ /* 0x000fc8000fffe1ff */
[----:B------:R-:W-:Y:S02]  /*16c0*/  @!UP0 USHF.L.U32 UR11, UR10, 0xb, URZ ;  /* 0x0000000b0a0b8899 */ /* 0x000fe400080006ff */
[----:B------:R-:W-:Y:S02]  /*16d0*/  @!UP0 USHF.L.U32 UR10, UR10, 0x1, URZ ;  /* 0x000000010a0a8899 */ /* 0x000fe400080006ff */
[----:B------:R-:W-:-:S04]  /*16e0*/  @!UP0 UIADD3 UR4, UPT, UPT, -UR4, 0x100000, URZ ;  /* 0x0010000004048890 */ /* 0x000fc8000fffe1ff */
[----:B------:R-:W-:Y:S02]  /*16f0*/  @!UP0 USHF.L.U32 UR5, UR4, 0xb, URZ ;  /* 0x0000000b04058899 */ /* 0x000fe400080006ff */
[----:B------:R-:W-:Y:S01]  /*1700*/  @!UP0 USHF.L.U32 UR4, UR4, 0x1, URZ ;  /* 0x0000000104048899 */ /* 0x000fe200080006ff */
[----:B------:R-:W-:Y:S01]  /*1710*/  VOTEU.ALL UP0, P3 ;  /* 0x0000000000ff7886 */ /* 0x000fe20001800000 */
[----:B------:R-:W1:Y:S04]  /*1720*/  FENCE.VIEW.ASYNC.S ;  /* 0x00000000000073c6 */ /* 0x000e680000000000 */
[----:B-1----:R1:W2:Y:S06]  /*1730*/  @!UP0 SYNCS.EXCH.64 URZ, [UR8+0xf000], UR10 ;  /* 0x00f0000a08ff85b2 */ /* 0x0022ac0008000100 */
[----:B------:R1:W2:Y:S02]  /*1740*/  @!UP1 SYNCS.EXCH.64 URZ, [UR8+0xf020], UR4 ;  /* 0x00f0200408ff95b2 */ /* 0x0002a40008000100 */
[----:B--2---:R-:W-:Y:S06]  /*1750*/  BAR.SYNC.DEFER_BLOCKING 0x0 ;  /* 0x0000000000007b1d */ /* 0x004fec0000010000 */
[----:B------:R-:W-:Y:S05]  /*1760*/  @P3 BRA `(.L_x_55) ;  /* 0x00000000002c3947 */ /* 0x000fea0003800000 */
[----:B-1----:R-:W-:Y:S02]  /*1770*/  UMOV UR4, 0x1 ;  /* 0x0000000100047882 */ /* 0x002fe40000000000 */
[----:B------:R-:W-:-:S04]  /*1780*/  UIADD3 UR10, UPT, UPT, -UR4, 0x100000, URZ ;  /* 0x00100000040a7890 */ /* 0x000fc8000fffe1ff */
[----:B------:R-:W-:Y:S02]  /*1790*/  USHF.L.U32 UR11, UR10, 0xb, URZ ;  /* 0x0000000b0a0b7899 */ /* 0x000fe400080006ff */
[----:B------:R-:W-:Y:S02]  /*17a0*/  USHF.L.U32 UR10, UR10, 0x1, URZ ;  /* 0x000000010a0a7899 */ /* 0x000fe400080006ff */
[----:B------:R-:W-:-:S04]  /*17b0*/  UIADD3 UR4, UPT, UPT, -UR4, 0x100000, URZ ;  /* 0x0010000004047890 */ /* 0x000fc8000fffe1ff */
[----:B------:R-:W-:Y:S02]  /*17c0*/  USHF.L.U32 UR5, UR4, 0xb, URZ ;  /* 0x0000000b04057899 */ /* 0x000fe400080006ff */
[----:B------:R-:W-:Y:S01]  /*17d0*/  USHF.L.U32 UR4, UR4, 0x1, URZ ;  /* 0x0000000104047899 */ /* 0x000fe200080006ff */
[----:B------:R-:W1:Y:S03]  /*17e0*/  FENCE.VIEW.ASYNC.S ;  /* 0x00000000000073c6 */ /* 0x000e660000000000 */
[----:B-1----:R2:W4:Y:S08]  /*17f0*/  SYNCS.EXCH.64 URZ, [UR8+0xf008], UR10 ;  /* 0x00f0080a08ff75b2 */ /* 0x0025300008000100 */
[----:B------:R2:W5:Y:S02]  /*1800*/  SYNCS.EXCH.64 URZ, [UR8+0xf028], UR4 ;  /* 0x00f0280408ff75b2 */ /* 0x0005640008000100 */
[----:B--2---:R-:W-:Y:S01]  /*1810*/  NOP ;  /* 0x0000000000007918 */ /* 0x004fe20000000000 */
.L_x_55:
[----:B-1----:R-:W-:Y:S05]  /*1820*/  BSYNC.RECONVERGENT B4 ;  /* 0x0000000000047941 */ /* 0x002fea0003800200 */
.L_x_54:
[----:B----45:R-:W-:Y:S01]  /*1830*/  BAR.SYNC.DEFER_BLOCKING 0x0 ;  /* 0x0000000000007b1d */ /* 0x030fe20000010000 */
[----:B------:R-:W-:Y:S01]  /*1840*/  UIADD3 UR12, UPT, UPT, UR8, 0xf020, URZ ;  /* 0x0000f020080c7890 */ /* 0x000fe2000fffe0ff */
[----:B------:R-:W-:Y:S01]  /*1850*/  ISETP.GE.AND P0, PT, R10, 0x1, PT ;  /* 0x000000010a00780c */ /* 0x000fe20003f06270 */
[----:B------:R-:W-:-:S03]  /*1860*/  USHF.L.U32 UR19, UR7, 0x6, URZ ;  /* 0x0000000607137899 */ /* 0x000fc600080006ff */
[----:B------:R-:W-:Y:S04]  /*1870*/  BSSY.RECONVERGENT B4, `(.L_x_56) ;  /* 0x000000d000047945 */ /* 0x000fe80003800200 */
[----:B------:R-:W-:Y:S05]  /*1880*/  @P3 BRA `(.L_x_57) ;  /* 0x00000000002c3947 */ /* 0x000fea0003800000 */
[----:B------:R-:W-:Y:S02]  /*1890*/  UMOV UR4, 0x1 ;  /* 0x0000000100047882 */ /* 0x000fe40000000000 */
[----:B------:R-:W-:-:S04]  /*18a0*/  UIADD3 UR10, UPT, UPT, -UR4, 0x100000, URZ ;  /* 0x00100000040a7890 */ /* 0x000fc8000fffe1ff */
[----:B------:R-:W-:Y:S02]  /*18b0*/  USHF.L.U32 UR11, UR10, 0xb, URZ ;  /* 0x0000000b0a0b7899 */ /* 0x000fe400080006ff */
[----:B------:R-:W-:Y:S02]  /*18c0*/  USHF.L.U32 UR10, UR10, 0x1, URZ ;  /* 0x000000010a0a7899 */ /* 0x000fe400080006ff */
[----:B------:R-:W-:-:S04]  /*18d0*/  UIADD3 UR4, UPT, UPT, -UR4, 0x100000, URZ ;  /* 0x0010000004047890 */ /* 0x000fc8000fffe1ff */
[----:B------:R-:W-:Y:S02]  /*18e0*/  USHF.L.U32 UR5, UR4, 0xb, URZ ;  /* 0x0000000b04057899 */ /* 0x000fe400080006ff */
[----:B------:R-:W-:Y:S01]  /*18f0*/  USHF.L.U32 UR4, UR4, 0x1, URZ ;  /* 0x0000000104047899 */ /* 0x000fe200080006ff */
[----:B------:R-:W1:Y:S03]  /*1900*/  FENCE.VIEW.ASYNC.S ;  /* 0x00000000000073c6 */ /* 0x000e660000000000 */
[----:B-1----:R1:W2:Y:S08]  /*1910*/  SYNCS.EXCH.64 URZ, [UR8+0xf010], UR10 ;  /* 0x00f0100a08ff75b2 */ /* 0x0022b00008000100 */
[----:B------:R1:W4:Y:S01]  /*1920*/  SYNCS.EXCH.64 URZ, [UR8+0xf030], UR4 ;  /* 0x00f0300408ff75b2 */ /* 0x0003220008000100 */
[----:B------:R-:W-:Y:S01]  /*1930*/  NOP ;  /* 0x0000000000007918 */ /* 0x000fe20000000000 */
.L_x_57:
[----:B-1----:R-:W-:Y:S05]  /*1940*/  BSYNC.RECONVERGENT B4 ;  /* 0x0000000000047941 */ /* 0x002fea0003800200 */
.L_x_56:
[----:B------:R-:W-:Y:S05]  /*1950*/  @!P0 BRA `(.L_x_58) ;  /* 0x0000000800148947 */ /* 0x000fea0003800000 */
[----:B--2-4-:R-:W-:Y:S01]  /*1960*/  BAR.SYNC.DEFER_BLOCKING 0x0 ;  /* 0x0000000000007b1d */ /* 0x014fe20000010000 */
[----:B------:R-:W-:Y:S01]  /*1970*/  ELECT P1, URZ, PT ;  /* 0x0000000000ff782f */ /* 0x000fe20003820000 */
[----:B------:R-:W-:Y:S01]  /*1980*/  @!P3 IMAD.MOV.U32 R2, RZ, RZ, 0x5000 ;  /* 0x00005000ff02b424 */ /* 0x000fe200078e00ff */
[----:B------:R-:W-:Y:S02]  /*1990*/  UIADD3 UR16, UPT, UPT, UR8, 0xc000, URZ ;  /* 0x0000c00008107890 */ /* 0x000fe4000fffe0ff */
[----:B------:R-:W-:Y:S02]  /*19a0*/  ISETP.LT.U32.AND P1, PT, R132, 0x20, P1 ;  /* 0x000000208400780c */ /* 0x000fe40000f21070 */
[----:B------:R-:W-:Y:S01]  /*19b0*/  ELECT P0, URZ, PT ;  /* 0x0000000000ff782f */ /* 0x000fe20003800000 */
[----:B------:R-:W-:-:S03]  /*19c0*/  UMOV UR11, UR15 ;  /* 0x0000000f000b7c82 */ /* 0x000fc60008000000 */
[----:B------:R-:W-:-:S07]  /*19d0*/  ISETP.LT.U32.AND P0, PT, R132, 0x20, P0 ;  /* 0x000000208400780c */ /* 0x000fce0000701070 */
[----:B------:R-:W-:Y:S01]  /*19e0*/  VOTEU.ANY UP0, P1 ;  /* 0x0000000000ff7886 */ /* 0x000fe20000800100 */
[----:B------:R-:W-:-:S04]  /*19f0*/  VOTEU.ANY UP2, P1 ;  /* 0x0000000000ff7886 */ /* 0x000fc80000840100 */
[----:B------:R-:W-:Y:S02]  /*1a00*/  @UP0 UIADD3 UR17, UPT, UPT, UR8, 0xf000, URZ ;  /* 0x0000f00008110890 */ /* 0x000fe4000fffe0ff */
[----:B------:R1:W-:Y:S01]  /*1a10*/  @!P3 SYNCS.ARRIVE.TRANS64 RZ, [UR8+0xf000], R2 ;  /* 0x00f00002ffffb9a7 */ /* 0x0003e20008000008 */
[----:B------:R-:W-:Y:S01]  /*1a20*/  @UP0 UMOV UR18, URZ ;  /* 0x000000ff00120c82 */ /* 0x000fe20008000000 */
[----:B------:R-:W-:Y:S01]  /*1a30*/  BAR.SYNC.DEFER_BLOCKING 0x0 ;  /* 0x0000000000007b1d */ /* 0x000fe20000010000 */
[----:B------:R-:W-:-:S05]  /*1a40*/  UISETP.NE.U32.AND UP0, UPT, UR22, URZ, UPT ;  /* 0x000000ff1600728c */ /* 0x000fca000bf05070 */
[----:B------:R-:W-:Y:S01]  /*1a50*/  VOTEU.ANY UP1, P0 ;  /* 0x0000000000ff7886 */ /* 0x000fe20000020100 */
[----:B------:R-:W-:-:S04]  /*1a60*/  VOTEU.ANY UP3, P0 ;  /* 0x0000000000ff7886 */ /* 0x000fc80000060100 */
[----:B------:R-:W-:Y:S01]  /*1a70*/  @UP1 UIADD3 UR9, UPT, UPT, UR8, 0xf000, URZ ;  /* 0x0000f00008091890 */ /* 0x000fe2000fffe0ff */
[----:B------:R-:W-:Y:S01]  /*1a80*/  @UP1 UMOV UR10, URZ ;  /* 0x000000ff000a1c82 */ /* 0x000fe20008000000 */
[----:B------:R1:W-:Y:S01]  /*1a90*/  @UP2 UTMALDG.2D [UR16], [UR24] ;  /* 0x00000010180025b4 */ /* 0x0003e20008008000 */
[----:B------:R2:W-:Y:S06]  /*1aa0*/  MEMBAR.ALL.CTA ;  /* 0x0000000000007992 */ /* 0x0005ec0000008000 */
[----:B--2---:R-:W2:Y:S02]  /*1ab0*/  FENCE.VIEW.ASYNC.S ;  /* 0x00000000000073c6 */ /* 0x004ea40000000000 */
[----:B--2---:R-:W-:Y:S06]  /*1ac0*/  BAR.SYNC.DEFER_BLOCKING 0x0 ;  /* 0x0000000000007b1d */ /* 0x004fec0000010000 */
[----:B------:R1:W-:Y:S02]  /*1ad0*/  @UP3 UTMALDG.2D [UR8], [UR26] ;  /* 0x000000081a0035b4 */ /* 0x0003e40008008000 */
[----:B------:R-:W-:Y:S06]  /*1ae0*/  BAR.SYNC.DEFER_BLOCKING 0x0 ;  /* 0x0000000000007b1d */ /* 0x000fec0000010000 */
[----:B------:R-:W2:Y:S02]  /*1af0*/  SYNCS.PHASECHK.TRANS64.TRYWAIT P0, [UR8+0xf000], RZ ;  /* 0x00f000ffff0075a7 */ /* 0x000ea40008001108 */
[----:B-12---:R-:W-:Y:S05]  /*1b00*/  @!P0 BRA `(.L_x_59) ;  /* 0x0000001000548947 */ /* 0x006fea0003800000 */
.L_x_75:
[----:B------:R-:W-:Y:S05]  /*1b10*/  BRA.U UP0, `(.L_x_60) ;  /* 0x00000001004c7547 */ /* 0x000fea000b800000 */
[----:B------:R-:W-:Y:S02]  /*1b20*/  USHF.R.U32.HI UR4, URZ, 0x4, UR16 ;  /* 0x00000004ff047899 */ /* 0x000fe40008011610 */
[----:B------:R-:W-:Y:S02]  /*1b30*/  USHF.R.U32.HI UR6, URZ, 0x4, UR8 ;  /* 0x00000004ff067899 */ /* 0x000fe40008011608 */
[----:B------:R-:W-:Y:S02]  /*1b40*/  USGXT.U32 UR4, UR4, 0xe ;  /* 0x0000000e0404789a */ /* 0x000fe40008000000 */
[----:B------:R-:W-:Y:S01]  /*1b50*/  USGXT.U32 UR6, UR6, 0xe ;  /* 0x0000000e0606789a */ /* 0x000fe20008000000 */
[----:B------:R-:W-:Y:S01]  /*1b60*/  UMOV UR10, 0xfffffffe ;  /* 0xfffffffe000a7882 */ /* 0x000fe20000000000 */
[----:B------:R-:W-:Y:S01]  /*1b70*/  UMOV UR11, 0x7fffbfdf ;  /* 0x7fffbfdf000b7882 */ /* 0x000fe20000000000 */
[----:B------:R-:W-:Y:S01]  /*1b80*/  UMOV UR5, URZ ;  /* 0x000000ff00057c82 */ /* 0x000fe20008000000 */
[----:B------:R-:W-:Y:S01]  /*1b90*/  UMOV UR7, URZ ;  /* 0x000000ff00077c82 */ /* 0x000fe20008000000 */
[----:B------:R-:W-:-:S02]  /*1ba0*/  UIADD3.64 UR16, UPT, UPT, UR4, -UR10, URZ ;  /* 0x8000000a04107297 */ /* 0x000fc4000fffe0ff */
[----:B------:R-:W-:Y:S01]  /*1bb0*/  UIADD3.64 UR10, UPT, UPT, UR6, -UR10, URZ ;  /* 0x8000000a060a7297 */ /* 0x000fe2000fffe0ff */
[----:B------:R-:W-:Y:S01]  /*1bc0*/  UMOV UR28, 0x0 ;  /* 0x00000000001c7882 */ /* 0x000fe20000000000 */
[----:B------:R-:W-:Y:S01]  /*1bd0*/  UMOV UR29, 0x4400010 ;  /* 0x04400010001d7882 */ /* 0x000fe20000000000 */
[----:B------:R-:W-:Y:S01]  /*1be0*/  UMOV UR5, 0x80004020 ;  /* 0x8000402000057882 */ /* 0x000fe20000000000 */
[----:B------:R-:W-:Y:S01]  /*1bf0*/  UMOV UR7, 0x80004020 ;  /* 0x8000402000077882 */ /* 0x000fe20000000000 */
[----:B------:R-:W-:Y:S01]  /*1c00*/  UMOV UR30, 0x0 ;  /* 0x00000000001e7882 */ /* 0x000fe20000000000 */
[----:B------:R-:W-:Y:S01]  /*1c10*/  UMOV UR31, 0x4400010 ;  /* 0x04400010001f7882 */ /* 0x000fe20000000000 */
[----:B------:R1:W-:Y:S02]  /*1c20*/  UTCQMMA gdesc[UR4], gdesc[UR6], tmem[UR23], tmem[UR28], idesc[UR29], !UPT ;  /* 0x00ff1c06040075ea */ /* 0x0003e4000f800317 */
[----:B------:R1:W-:Y:S01]  /*1c30*/  UTCQMMA gdesc[UR16], gdesc[UR10], tmem[UR23], tmem[UR30], idesc[UR31], UPT ;  /* 0x00ff1e0a100075ea */ /* 0x0003e2000b800317 */
[----:B------:R-:W-:-:S02]  /*1c40*/  NOP ;  /* 0x0000000000007918 */ /* 0x000fc40000000000 */
.L_x_60:
[----:B------:R-:W-:Y:S01]  /*1c50*/  ELECT P0, URZ, PT ;  /* 0x0000000000ff782f */ /* 0x000fe20003800000 */
[----:B-1----:R-:W-:Y:S01]  /*1c60*/  UMOV UR4, UR12 ;  /* 0x0000000c00047c82 */ /* 0x002fe20008000000 */
[----:B------:R-:W-:Y:S02]  /*1c70*/  UMOV UR5, URZ ;  /* 0x000000ff00057c82 */ /* 0x000fe40008000000 */
[----:B------:R-:W-:-:S13]  /*1c80*/  ISETP.LT.U32.AND P0, PT, R132, 0x20, P0 ;  /* 0x000000208400780c */ /* 0x000fda0000701070 */
[----:B------:R-:W-:Y:S01]  /*1c90*/  VOTEU.ANY UP0, P0 ;  /* 0x0000000000ff7886 */ /* 0x000fe20000000100 */
[----:B------:R-:W-:Y:S01]  /*1ca0*/  VOTEU.ANY UP1, P0 ;  /* 0x0000000000ff7886 */ /* 0x000fe20000020100 */
[----:B------:R-:W-:-:S03]  /*1cb0*/  ISETP.GE.U32.AND P0, PT, R10, 0x41, PT ;  /* 0x000000410a00780c */ /* 0x000fc60003f06070 */
[----:B------:R-:W-:Y:S02]  /*1cc0*/  @UP0 UMOV UR4, UR4 ;  /* 0x0000000400040c82 */ /* 0x000fe40008000000 */
[----:B------:R1:W-:Y:S01]  /*1cd0*/  @UP1 UTCBAR [UR4], URZ ;  /* 0x000000ff040013e9 */ /* 0x0003e200080000ff */
[----:B------:R-:W-:Y:S06]  /*1ce0*/  BAR.SYNC.DEFER_BLOCKING 0x0 ;  /* 0x0000000000007b1d */ /* 0x000fec0000010000 */
[----:B------:R-:W2:Y:S02]  /*1cf0*/  SYNCS.PHASECHK.TRANS64.TRYWAIT P1, [UR8+0xf020], RZ ;  /* 0x00f020ffff0075a7 */ /* 0x000ea40008021108 */
[----:B-12---:R-:W-:Y:S05]  /*1d00*/  @!P1 BRA `(.L_x_61) ;  /* 0x0000000c00e09947 */ /* 0x006fea0003800000 */
.L_x_76:
[----:B------:R-:W-:Y:S01]  /*1d10*/  UMOV UR4, URZ ;  /* 0x000000ff00047c82 */ /* 0x000fe20008000000 */
[----:B------:R-:W-:Y:S05]  /*1d20*/  @!P0 BRA `(.L_x_58) ;  /* 0x0000000400208947 */ /* 0x000fea0003800000 */
[----:B------:R-:W1:Y:S01]  /*1d30*/  LDCU UR29, c[0x0][0x3a0] ;  /* 0x00007400ff1d77ac */ /* 0x000e620008000800 */
[----:B------:R-:W-:Y:S01]  /*1d40*/  UMOV UR9, 0x1 ;  /* 0x0000000100097882 */ /* 0x000fe20000000000 */
[----:B------:R-:W-:-:S05]  /*1d50*/  UMOV UR18, 0x40 ;  /* 0x0000004000127882 */ /* 0x000fca0000000000 */
.L_x_65:
[----:B------:R-:W-:Y:S01]  /*1d60*/  BAR.SYNC.DEFER_BLOCKING 0x0 ;  /* 0x0000000000007b1d */ /* 0x000fe20000010000 */
[----:B------:R-:W-:Y:S01]  /*1d70*/  ULEA UR28, UR9, UR8, 0x3 ;  /* 0x00000008091c7291 */ /* 0x000fe2000f8e18ff */
[----:B------:R-:W-:Y:S01]  /*1d80*/  @!P3 IMAD.MOV.U32 R2, RZ, RZ, 0x5000 ;  /* 0x00005000ff02b424 */ /* 0x000fe200078e00ff */
[----:B------:R-:W-:Y:S01]  /*1d90*/  ELECT P1, URZ, PT ;  /* 0x0000000000ff782f */ /* 0x000fe20003820000 */
[----:B------:R-:W-:-:S03]  /*1da0*/  ULEA UR16, UR9, UR8, 0xc ;  /* 0x0000000809107291 */ /* 0x000fc6000f8e60ff */
[----:B------:R-:W-:Y:S02]  /*1db0*/  ISETP.LT.U32.AND P1, PT, R132, 0x20, P1 ;  /* 0x000000208400780c */ /* 0x000fe40000f21070 */
[----:B------:R-:W-:Y:S01]  /*1dc0*/  ELECT P0, URZ, PT ;  /* 0x0000000000ff782f */ /* 0x000fe20003800000 */
[----:B------:R-:W-:-:S03]  /*1dd0*/  UIADD3 UR16, UPT, UPT, UR16, 0xc000, URZ ;  /* 0x0000c00010107890 */ /* 0x000fc6000fffe0ff */
[----:B------:R-:W-:Y:S01]  /*1de0*/  ISETP.LT.U32.AND P0, PT, R132, 0x20, P0 ;  /* 0x000000208400780c */ /* 0x000fe20000701070 */
[----:B------:R-:W-:Y:S01]  /*1df0*/  ULEA UR12, UR9, UR8, 0xe ;  /* 0x00000008090c7291 */ /* 0x000fe2000f8e70ff */
[----:B------:R-:W-:Y:S01]  /*1e00*/  UMOV UR14, UR18 ;  /* 0x00000012000e7c82 */ /* 0x000fe20008000000 */
[----:B------:R-:W-:-:S04]  /*1e10*/  USHF.L.U32 UR5, UR4, 0x1f, URZ ;  /* 0x0000001f04057899 */ /* 0x000fc800080006ff */
[----:B------:R-:W-:Y:S01]  /*1e20*/  VOTEU.ANY UP0, P1 ;  /* 0x0000000000ff7886 */ /* 0x000fe20000800100 */
[----:B------:R2:W-:Y:S04]  /*1e30*/  @!P3 SYNCS.ARRIVE.TRANS64 RZ, [UR28+0xf000], R2 ;  /* 0x00f00002ffffb9a7 */ /* 0x0005e8000800001c */
[----:B------:R-:W-:Y:S01]  /*1e40*/  @UP0 UIADD3 UR17, UPT, UPT, UR28, 0xf000, URZ ;  /* 0x0000f0001c110890 */ /* 0x000fe2000fffe0ff */
[----:B------:R-:W-:Y:S01]  /*1e50*/  VOTEU.ANY UP0, P1 ;  /* 0x0000000000ff7886 */ /* 0x000fe20000800100 */
[----:B------:R-:W-:Y:S01]  /*1e60*/  BAR.SYNC.DEFER_BLOCKING 0x0 ;  /* 0x0000000000007b1d */ /* 0x000fe20000010000 */
[----:B--2---:R-:W-:-:S05]  /*1e70*/  IMAD.U32 R2, RZ, RZ, UR5 ;  /* 0x00000005ff027e24 */ /* 0x004fca000f8e00ff */
[----:B------:R-:W-:-:S05]  /*1e80*/  VOTEU.ANY UP1, P0 ;  /* 0x0000000000ff7886 */ /* 0x000fca0000020100 */
[----:B------:R-:W-:Y:S01]  /*1e90*/  @UP1 UIADD3 UR13, UPT, UPT, UR28, 0xf000, URZ ;  /* 0x0000f0001c0d1890 */ /* 0x000fe2000fffe0ff */
[----:B------:R-:W-:Y:S01]  /*1ea0*/  VOTEU.ANY UP1, P0 ;  /* 0x0000000000ff7886 */ /* 0x000fe20000020100 */
[----:B------:R2:W-:Y:S01]  /*1eb0*/  @UP0 UTMALDG.2D [UR16], [UR24] ;  /* 0x00000010180005b4 */ /* 0x0005e20008008000 */
[----:B------:R-:W-:Y:S01]  /*1ec0*/  UISETP.NE.U32.AND UP0, UPT, UR22, URZ, UPT ;  /* 0x000000ff1600728c */ /* 0x000fe2000bf05070 */
[----:B------:R4:W-:Y:S06]  /*1ed0*/  MEMBAR.ALL.CTA ;  /* 0x0000000000007992 */ /* 0x0009ec0000008000 */
[----:B----4-:R-:W4:Y:S02]  /*1ee0*/  FENCE.VIEW.ASYNC.S ;  /* 0x00000000000073c6 */ /* 0x010f240000000000 */
[----:B----4-:R-:W-:Y:S06]  /*1ef0*/  BAR.SYNC.DEFER_BLOCKING 0x0 ;  /* 0x0000000000007b1d */ /* 0x010fec0000010000 */
[----:B------:R2:W-:Y:S02]  /*1f00*/  @UP1 UTMALDG.2D [UR12], [UR26] ;  /* 0x0000000c1a0015b4 */ /* 0x0005e40008008000 */
[----:B------:R-:W-:Y:S06]  /*1f10*/  BAR.SYNC.DEFER_BLOCKING 0x0 ;  /* 0x0000000000007b1d */ /* 0x000fec0000010000 */
[----:B------:R-:W4:Y:S02]  /*1f20*/  SYNCS.PHASECHK.TRANS64.TRYWAIT P0, [UR28+0xf000], R2 ;  /* 0x00f00002ff0075a7 */ /* 0x000f24000800111c */
[----:B--2-4-:R-:W-:Y:S05]  /*1f30*/  @!P0 BRA `(.L_x_62) ;  /* 0x0000000c00608947 */ /* 0x014fea0003800000 */
.L_x_77:
[----:B------:R-:W-:Y:S05]  /*1f40*/  BRA.U UP0, `(.L_x_63) ;  /* 0x00000001004c7547 */ /* 0x000fea000b800000 */
[----:B------:R-:W-:Y:S02]  /*1f50*/  USHF.R.U32.HI UR10, URZ, 0x4, UR16 ;  /* 0x00000004ff0a7899 */ /* 0x000fe40008011610 */
[----:B------:R-:W-:Y:S02]  /*1f60*/  USHF.R.U32.HI UR12, URZ, 0x4, UR12 ;  /* 0x00000004ff0c7899 */ /* 0x000fe4000801160c */
[----:B------:R-:W-:Y:S02]  /*1f70*/  USGXT.U32 UR10, UR10, 0xe ;  /* 0x0000000e0a0a789a */ /* 0x000fe40008000000 */
[----:B------:R-:W-:Y:S02]  /*1f80*/  USGXT.U32 UR12, UR12, 0xe ;  /* 0x0000000e0c0c789a */ /* 0x000fe40008000000 */
[----:B------:R-:W-:Y:S02]  /*1f90*/  UIADD3 UR16, UP0, UPT, UR10, 0x2, URZ ;  /* 0x000000020a107890 */ /* 0x000fe4000ff1e0ff */
[----:B------:R-:W-:Y:S01]  /*1fa0*/  UIADD3 UR30, UP1, UPT, UR12, 0x2, URZ ;  /* 0x000000020c1e7890 */ /* 0x000fe2000ff3e0ff */
[----:B------:R-:W-:Y:S01]  /*1fb0*/  UMOV UR5, URZ ;  /* 0x000000ff00057c82 */ /* 0x000fe20008000000 */
[----:B------:R-:W-:Y:S01]  /*1fc0*/  UMOV UR6, URZ ;  /* 0x000000ff00067c82 */ /* 0x000fe20008000000 */
[----:B------:R-:W-:-:S02]  /*1fd0*/  UIADD3.X UR17, UPT, UPT, UR5, -0x7fffbfe0, URZ, UP0, !UPT ;  /* 0x8000402005117890 */ /* 0x000fc400087fe4ff */
[----:B------:R-:W-:Y:S01]  /*1fe0*/  UIADD3.X UR31, UPT, UPT, UR6, -0x7fffbfe0, URZ, UP1, !UPT ;  /* 0x80004020061f7890 */ /* 0x000fe20008ffe4ff */
[----:B------:R-:W-:Y:S01]  /*1ff0*/  UMOV UR32, 0x0 ;  /* 0x0000000000207882 */ /* 0x000fe20000000000 */
[----:B------:R-:W-:Y:S01]  /*2000*/  UMOV UR33, 0x4400010 ;  /* 0x0440001000217882 */ /* 0x000fe20000000000 */
[----:B------:R-:W-:Y:S01]  /*2010*/  UMOV UR11, 0x80004020 ;  /* 0x80004020000b7882 */ /* 0x000fe20000000000 */
[----:B------:R-:W-:Y:S01]  /*2020*/  UMOV UR13, 0x80004020 ;  /* 0x80004020000d7882 */ /* 0x000fe20000000000 */
[----:B------:R-:W-:Y:S01]  /*2030*/  UMOV UR6, 0x0 ;  /* 0x0000000000067882 */ /* 0x000fe20000000000 */
[----:B------:R-:W-:Y:S01]  /*2040*/  UMOV UR7, 0x4400010 ;  /* 0x0440001000077882 */ /* 0x000fe20000000000 */
[----:B------:R2:W-:Y:S02]  /*2050*/  UTCQMMA gdesc[UR10], gdesc[UR12], tmem[UR23], tmem[UR32], idesc[UR33], UPT ;  /* 0x00ff200c0a0075ea */ /* 0x0005e4000b800317 */
[----:B------:R2:W-:Y:S01]  /*2060*/  UTCQMMA gdesc[UR16], gdesc[UR30], tmem[UR23], tmem[UR6], idesc[UR7], UPT ;  /* 0x00ff061e100075ea */ /* 0x0005e2000b800317 */
[----:B------:R-:W-:-:S02]  /*2070*/  NOP ;  /* 0x0000000000007918 */ /* 0x000fc40000000000 */
.L_x_63:
[----:B------:R-:W-:Y:S01]  /*2080*/  ELECT P0, URZ, PT ;  /* 0x0000000000ff782f */ /* 0x000fe20003800000 */
[----:B--2---:R-:W-:-:S03]  /*2090*/  UIADD3 UR6, UPT, UPT, UR28, 0xf020, URZ ;  /* 0x0000f0201c067890 */ /* 0x004fc6000fffe0ff */
[----:B------:R-:W-:Y:S01]  /*20a0*/  ISETP.LT.U32.AND P0, PT, R132, 0x20, P0 ;  /* 0x000000208400780c */ /* 0x000fe20000701070 */
[----:B------:R-:W-:-:S12]  /*20b0*/  UMOV UR7, URZ ;  /* 0x000000ff00077c82 */ /* 0x000fd80008000000 */
[----:B------:R-:W-:Y:S01]  /*20c0*/  VOTEU.ANY UP0, P0 ;  /* 0x0000000000ff7886 */ /* 0x000fe20000000100 */
[----:B------:R-:W-:-:S04]  /*20d0*/  VOTEU.ANY UP1, P0 ;  /* 0x0000000000ff7886 */ /* 0x000fc80000020100 */
[----:B------:R-:W-:Y:S02]  /*20e0*/  @UP0 UMOV UR6, UR6 ;  /* 0x0000000600060c82 */ /* 0x000fe40008000000 */
[----:B------:R2:W-:Y:S01]  /*20f0*/  @UP1 UTCBAR [UR6], URZ ;  /* 0x000000ff060013e9 */ /* 0x0005e200080000ff */
[----:B------:R-:W-:Y:S06]  /*2100*/  BAR.SYNC.DEFER_BLOCKING 0x0 ;  /* 0x0000000000007b1d */ /* 0x000fec0000010000 */
[----:B------:R-:W4:Y:S02]  /*2110*/  SYNCS.PHASECHK.TRANS64.TRYWAIT P0, [UR28+0xf020], R2 ;  /* 0x00f02002ff0075a7 */ /* 0x000f24000800111c */
[----:B--2-4-:R-:W-:Y:S05]  /*2120*/  @!P0 BRA `(.L_x_64) ;  /* 0x0000000800f08947 */ /* 0x014fea0003800000 */
.L_x_78:
[----:B------:R-:W-:Y:S02]  /*2130*/  UIADD3 UR9, UPT, UPT, UR9, 0x1, URZ ;  /* 0x0000000109097890 */ /* 0x000fe4000fffe0ff */
[----:B------:R-:W-:Y:S02]  /*2140*/  UIADD3 UR18, UPT, UPT, UR18, 0x40, URZ ;  /* 0x0000004012127890 */ /* 0x000fe4000fffe0ff */
[----:B------:R-:W-:-:S04]  /*2150*/  UISETP.NE.U32.AND UP0, UPT, UR9, 0x3, UPT ;  /* 0x000000030900788c */ /* 0x000fc8000bf05070 */
[----:B------:R-:W-:Y:S02]  /*2160*/  USEL UR5, URZ, 0x1, UP0 ;  /* 0x00000001ff057887 */ /* 0x000fe40008000000 */
[----:B------:R-:W-:Y:S02]  /*2170*/  USEL UR9, UR9, URZ, UP0 ;  /* 0x000000ff09097287 */ /* 0x000fe40008000000 */
[----:B-1----:R-:W-:Y:S02]  /*2180*/  UISETP.GE.AND UP0, UPT, UR18, UR29, UPT ;  /* 0x0000001d1200728c */ /* 0x002fe4000bf06270 */
[----:B------:R-:W-:-:S07]  /*2190*/  ULOP3.LUT UR4, UR4, UR5, URZ, 0x3c, !UPT ;  /* 0x0000000504047292 */ /* 0x000fce000f8e3cff */
[----:B------:R-:W-:Y:S05]  /*21a0*/  BRA.U !UP0, `(.L_x_65) ;  /* 0xfffffff908ec7547 */ /* 0x000fea000b83ffff */
.L_x_58:
[----:B--2-4-:R-:W-:Y:S06]  /*21b0*/  BAR.SYNC.DEFER_BLOCKING 0x0 ;  /* 0x0000000000007b1d */ /* 0x014fec0000010000 */
[----:B------:R-:W-:Y:S04]  /*21c0*/  BSSY.RECONVERGENT B4, `(.L_x_66) ;  /* 0x0000004000047945 */ /* 0x000fe80003800200 */
[----:B------:R-:W-:Y:S05]  /*21d0*/  @P3 BRA `(.L_x_67) ;  /* 0x0000000000083947 */ /* 0x000fea0003800000 */
[----:B------:R-:W1:Y:S02]  /*21e0*/  SYNCS.CCTL.IV [UR8+0xf000] ;  /* 0x00f00000ff0079b1 */ /* 0x000e640008000008 */
[----:B-1----:R-:W1:Y:S02]  /*21f0*/  SYNCS.CCTL.IV [UR8+0xf020] ;  /* 0x00f02000ff0079b1 */ /* 0x002e640008000008 */
.L_x_67:
[----:B------:R-:W-:Y:S05]  /*2200*/  BSYNC.RECONVERGENT B4 ;  /* 0x0000000000047941 */ /* 0x000fea0003800200 */
.L_x_66:
[----:B-1----:R-:W-:Y:S06]  /*2210*/  BAR.SYNC.DEFER_BLOCKING 0x0 ;  /* 0x0000000000007b1d */ /* 0x002fec0000010000 */
[----:B------:R-:W-:Y:S04]  /*2220*/  BSSY.RECONVERGENT B4, `(.L_x_68) ;  /* 0x0000004000047945 */ /* 0x000fe80003800200 */
[----:B------:R-:W-:Y:S05]  /*2230*/  @P3 BRA `(.L_x_69) ;  /* 0x0000000000083947 */ /* 0x000fea0003800000 */
[----:B------:R-:W1:Y:S02]  /*2240*/  SYNCS.CCTL.IV [UR8+0xf008] ;  /* 0x00f00800ff0079b1 */ /* 0x000e640008000008 */
[----:B-1----:R-:W1:Y:S02]  /*2250*/  SYNCS.CCTL.IV [UR8+0xf028] ;  /* 0x00f02800ff0079b1 */ /* 0x002e640008000008 */
.L_x_69:
[----:B------:R-:W-:Y:S05]  /*2260*/  BSYNC.RECONVERGENT B4 ;  /* 0x0000000000047941 */ /* 0x000fea0003800200 */
.L_x_68:
[----:B-1----:R-:W-:Y:S06]  /*2270*/  BAR.SYNC.DEFER_BLOCKING 0x0 ;  /* 0x0000000000007b1d */ /* 0x002fec0000010000 */
[----:B------:R-:W-:Y:S04]  /*2280*/  BSSY.RECONVERGENT B4, `(.L_x_70) ;  /* 0x0000004000047945 */ /* 0x000fe80003800200 */
[----:B------:R-:W-:Y:S05]  /*2290*/  @P3 BRA `(.L_x_71) ;  /* 0x0000000000083947 */ /* 0x000fea0003800000 */
[----:B------:R-:W1:Y:S02]  /*22a0*/  SYNCS.CCTL.IV [UR8+0xf010] ;  /* 0x00f01000ff0079b1 */ /* 0x000e640008000008 */
[----:B-1----:R-:W1:Y:S02]  /*22b0*/  SYNCS.CCTL.IV [UR8+0xf030] ;  /* 0x00f03000ff0079b1 */ /* 0x002e640008000008 */
.L_x_71:
[----:B------:R-:W-:Y:S05]  /*22c0*/  BSYNC.RECONVERGENT B4 ;  /* 0x0000000000047941 */ /* 0x000fea0003800200 */
.L_x_70:
[----:B------:R-:W-:Y:S01]  /*22d0*/  USHF.L.U32 UR4, UR22, 0x15, URZ ;  /* 0x0000001516047899 */ /* 0x000fe200080006ff */
[C---:B------:R-:W-:Y:S01]  /*22e0*/  IMAD.SHL.U32 R2, R0.reuse, 0x40, RZ ;  /* 0x0000004000027824 */ /* 0x040fe200078e00ff */
[----:B------:R-:W-:Y:S01]  /*22f0*/  ELECT P0, URZ, PT ;  /* 0x0000000000ff782f */ /* 0x000fe20003800000 */
[C---:B------:R-:W-:Y:S01]  /*2300*/  IMAD.SHL.U32 R133, R0.reuse, 0x80, RZ ;  /* 0x0000008000857824 */ /* 0x040fe200078e00ff */
[----:B------:R-:W-:Y:S01]  /*2310*/  ULOP3.LUT UR4, UR4, 0x600000, URZ, 0xc0, !UPT ;  /* 0x0060000004047892 */ /* 0x000fe2000f8ec0ff */
[----:B------:R-:W-:Y:S01]  /*2320*/  IMAD.SHL.U32 R3, R0, 0x10, RZ ;  /* 0x0000001000037824 */ /* 0x000fe200078e00ff */
[----:B------:R-:W-:Y:S01]  /*2330*/  LOP3.LUT R2, R2, 0x1800, RZ, 0xc0, !PT ;  /* 0x0000180002027812 */ /* 0x000fe200078ec0ff */
[----:B------:R-:W-:Y:S01]  /*2340*/  IMAD.SHL.U32 R0, R0, 0x200, RZ ;  /* 0x0000020000007824 */ /* 0x000fe200078e00ff */
[----:B------:R-:W-:Y:S01]  /*2350*/  UIADD3 UR4, UPT, UPT, UR23, UR4, URZ ;  /* 0x0000000417047290 */ /* 0x000fe2000fffe0ff */
[----:B------:R-:W-:Y:S01]  /*2360*/  LOP3.LUT R133, R133, 0x780, RZ, 0xc0, !PT ;  /* 0x0000078085857812 */ /* 0x000fe200078ec0ff */
[----:B------:R-:W-:Y:S01]  /*2370*/  ULOP3.LUT UR22, UR22, 0x1, URZ, 0xc0, !UPT ;  /* 0x0000000116167892 */ /* 0x000fe2000f8ec0ff */
[----:B------:R-:W-:Y:S01]  /*2380*/  LOP3.LUT R2, R2, 0x70, R3, 0xf8, !PT ;  /* 0x0000007002027812 */ /* 0x000fe200078ef803 */
[----:B------:R-:W-:Y:S01]  /*2390*/  UMOV UR6, UR19 ;  /* 0x0000001300067c82 */ /* 0x000fe20008000000 */
[----:B------:R-:W-:Y:S01]  /*23a0*/  LOP3.LUT R133, R133, 0x2000, R0, 0xf8, !PT ;  /* 0x0000200085857812 */ /* 0x000fe200078ef800 */
[----:B------:R-:W-:Y:S01]  /*23b0*/  ULEA UR5, UR22, UR15, 0x7 ;  /* 0x0000000f16057291 */ /* 0x000fe2000f8e38ff */
[----:B------:R-:W-:-:S02]  /*23c0*/  ISETP.LT.U32.AND P0, PT, R132, 0x40, P0 ;  /* 0x000000408400780c */ /* 0x000fc40000701070 */
[----:B---3--:R-:W-:Y:S01]  /*23d0*/  LDTM.16dp32bit_t0_t15.x128 R4, tmem[UR4] ;  /* 0x00000004000479ee */ /* 0x008fe20008b80000 */
[----:B------:R-:W2:Y:S01]  /*23e0*/  LDTM.16dp32bit_t16_t31.x128 R4, tmem[UR4+0x80] ;  /* 0x00008004000479ee */ /* 0x000ea20008ba0000 */
[----:B------:R-:W-:Y:S01]  /*23f0*/  LOP3.LUT R0, R133, R2, RZ, 0xfc, !PT ;  /* 0x0000000285007212 */ /* 0x000fe200078efcff */
[----:B------:R-:W-:Y:S01]  /*2400*/  NOP ;  /* 0x0000000000007918 */ /* 0x000fe20000000000 */
[----:B------:R-:W-:Y:S02]  /*2410*/  ULEA UR4, UR22, UR8, 0xd ;  /* 0x0000000816047291 */ /* 0x000fe4000f8e68ff */
[C---:B------:R-:W-:Y:S02]  /*2420*/  LOP3.LUT R2, R0.reuse, 0x10, RZ, 0x3c, !PT ;  /* 0x0000001000027812 */ /* 0x040fe400078e3cff */
[----:B------:R-:W-:-:S03]  /*2430*/  LOP3.LUT R3, R0, 0x20, RZ, 0x3c, !PT ;  /* 0x0000002000037812 */ /* 0x000fc600078e3cff */
[----:B--2---:R-:W-:Y:S01]  /*2440*/  VOTEU.ANY UP1, P0 ;  /* 0x0000000000ff7886 */ /* 0x004fe20000020100 */
[----:B------:R-:W-:Y:S01]  /*2450*/  VOTEU.ANY UP0, P0 ;  /* 0x0000000000ff7886 */ /* 0x000fe20000000100 */
[----:B------:R-:W-:Y:S02]  /*2460*/  F2FP.SATFINITE.E4M3.F32.PACK_AB_MERGE_C R6, R7, R6, RZ ;  /* 0x000000060706723e */ /* 0x000fe400048070ff */
[----:B------:R-:W-:Y:S02]  /*2470*/  F2FP.SATFINITE.E4M3.F32.PACK_AB_MERGE_C R10, R11, R10, RZ ;  /* 0x0000000a0b0a723e */ /* 0x000fe400048070ff */
[----:B------:R-:W-:Y:S02]  /*2480*/  F2FP.SATFINITE.E4M3.F32.PACK_AB_MERGE_C R14, R15, R14, RZ ;  /* 0x0000000e0f0e723e */ /* 0x000fe400048070ff */
[----:B------:R-:W-:Y:S02]  /*2490*/  F2FP.SATFINITE.E4M3.F32.PACK_AB_MERGE_C R7, R19, R18, RZ ;  /* 0x000000121307723e */ /* 0x000fe400048070ff */
[----:B------:R-:W-:-:S02]  /*24a0*/  F2FP.SATFINITE.E4M3.F32.PACK_AB_MERGE_C R22, R23, R22, RZ ;  /* 0x000000161716723e */ /* 0x000fc400048070ff */
[----:B------:R-:W-:Y:S02]  /*24b0*/  F2FP.SATFINITE.E4M3.F32.PACK_AB_MERGE_C R26, R27, R26, RZ ;  /* 0x0000001a1b1a723e */ /* 0x000fe400048070ff */
        /* <DEDUP_REMOVED lines=11> */
[----:B------:R-:W-:Y:S02]  /*2570*/  F2FP.SATFINITE.E4M3.F32.PACK_AB_MERGE_C R4, R5, R4, R6 ;  /* 0x000000040504723e */ /* 0x000fe40004807006 */
[----:B------:R-:W-:Y:S02]  /*2580*/  F2FP.SATFINITE.E4M3.F32.PACK_AB_MERGE_C R74, R75, R74, RZ ;  /* 0x0000004a4b4a723e */ /* 0x000fe400048070ff */
[----:B------:R-:W-:Y:S02]  /*2590*/  F2FP.SATFINITE.E4M3.F32.PACK_AB_MERGE_C R78, R79, R78, RZ ;  /* 0x0000004e4f4e723e */ /* 0x000fe400048070ff */
[----:B------:R-:W-:Y:S02]  /*25a0*/  F2FP.SATFINITE.E4M3.F32.PACK_AB_MERGE_C R71, R83, R82, RZ ;  /* 0x000000525347723e */ /* 0x000fe400048070ff */
[----:B------:R-:W-:Y:S02]  /*25b0*/  F2FP.SATFINITE.E4M3.F32.PACK_AB_MERGE_C R86, R87, R86, RZ ;  /* 0x000000565756723e */ /* 0x000fe400048070ff */
[----:B------:R-:W-:-:S02]  /*25c0*/  F2FP.SATFINITE.E4M3.F32.PACK_AB_MERGE_C R5, R9, R8, R10 ;  /* 0x000000080905723e */ /* 0x000fc4000480700a */
[----:B------:R-:W-:Y:S02]  /*25d0*/  F2FP.SATFINITE.E4M3.F32.PACK_AB_MERGE_C R6, R13, R12, R14 ;  /* 0x0000000c0d06723e */ /* 0x000fe4000480700e */
[----:B------:R-:W-:Y:S02]  /*25e0*/  F2FP.SATFINITE.E4M3.F32.PACK_AB_MERGE_C R7, R17, R16, R7 ;  /* 0x000000101107723e */ /* 0x000fe40004807007 */
[----:B------:R-:W-:Y:S02]  /*25f0*/  F2FP.SATFINITE.E4M3.F32.PACK_AB_MERGE_C R20, R21, R20, R22 ;  /* 0x000000141514723e */ /* 0x000fe40004807016 */
[----:B------:R-:W-:Y:S01]  /*2600*/  F2FP.SATFINITE.E4M3.F32.PACK_AB_MERGE_C R90, R91, R90, RZ ;  /* 0x0000005a5b5a723e */ /* 0x000fe200048070ff */
[----:B-1----:R1:W-:Y:S01]  /*2610*/  STS.128 [R0+UR8], R4 ;  /* 0x0000000400007988 */ /* 0x0023e20008000c08 */
[----:B------:R-:W-:Y:S02]  /*2620*/  F2FP.SATFINITE.E4M3.F32.PACK_AB_MERGE_C R94, R95, R94, RZ ;  /* 0x0000005e5f5e723e */ /* 0x000fe400048070ff */
[----:B------:R-:W-:-:S02]  /*2630*/  F2FP.SATFINITE.E4M3.F32.PACK_AB_MERGE_C R98, R99, R98, RZ ;  /* 0x000000626362723e */ /* 0x000fc400048070ff */
[----:B------:R-:W-:Y:S02]  /*2640*/  F2FP.SATFINITE.E4M3.F32.PACK_AB_MERGE_C R102, R103, R102, RZ ;  /* 0x000000666766723e */ /* 0x000fe400048070ff */
[----:B------:R-:W-:Y:S02]  /*2650*/  F2FP.SATFINITE.E4M3.F32.PACK_AB_MERGE_C R21, R25, R24, R26 ;  /* 0x000000181915723e */ /* 0x000fe4000480701a */
[----:B------:R-:W-:Y:S02]  /*2660*/  F2FP.SATFINITE.E4M3.F32.PACK_AB_MERGE_C R22, R29, R28, R30 ;  /* 0x0000001c1d16723e */ /* 0x000fe4000480701e */
[----:B------:R-:W-:Y:S02]  /*2670*/  F2FP.SATFINITE.E4M3.F32.PACK_AB_MERGE_C R23, R33, R32, R23 ;  /* 0x000000202117723e */ /* 0x000fe40004807017 */
[----:B------:R-:W-:Y:S02]  /*2680*/  F2FP.SATFINITE.E4M3.F32.PACK_AB_MERGE_C R36, R37, R36, R38 ;  /* 0x000000242524723e */ /* 0x000fe40004807026 */
[----:B------:R-:W-:Y:S01]  /*2690*/  F2FP.SATFINITE.E4M3.F32.PACK_AB_MERGE_C R106, R107, R106, RZ ;  /* 0x0000006a6b6a723e */ /* 0x000fe200048070ff */
[----:B------:R1:W-:Y:S01]  /*26a0*/  STS.128 [R2+UR8], R20 ;  /* 0x0000001402007988 */ /* 0x0003e20008000c08 */
[----:B------:R-:W-:-:S02]  /*26b0*/  F2FP.SATFINITE.E4M3.F32.PACK_AB_MERGE_C R110, R111, R110, RZ ;  /* 0x0000006e6f6e723e */ /* 0x000fc400048070ff */
[----:B------:R-:W-:Y:S02]  /*26c0*/  F2FP.SATFINITE.E4M3.F32.PACK_AB_MERGE_C R114, R115, R114, RZ ;  /* 0x000000727372723e */ /* 0x000fe400048070ff */
[----:B------:R-:W-:Y:S02]  /*26d0*/  F2FP.SATFINITE.E4M3.F32.PACK_AB_MERGE_C R118, R119, R118, RZ ;  /* 0x000000767776723e */ /* 0x000fe400048070ff */
[----:B------:R-:W-:Y:S02]  /*26e0*/  F2FP.SATFINITE.E4M3.F32.PACK_AB_MERGE_C R37, R41, R40, R42 ;  /* 0x000000282925723e */ /* 0x000fe4000480702a */
[----:B------:R-:W-:Y:S02]  /*26f0*/  F2FP.SATFINITE.E4M3.F32.PACK_AB_MERGE_C R38, R45, R44, R46 ;  /* 0x0000002c2d26723e */ /* 0x000fe4000480702e */
[----:B------:R-:W-:Y:S02]  /*2700*/  F2FP.SATFINITE.E4M3.F32.PACK_AB_MERGE_C R39, R49, R48, R39 ;  /* 0x000000303127723e */ /* 0x000fe40004807027 */
[----:B------:R-:W-:-:S02]  /*2710*/  F2FP.SATFINITE.E4M3.F32.PACK_AB_MERGE_C R52, R53, R52, R54 ;  /* 0x000000343534723e */ /* 0x000fc40004807036 */
[----:B------:R-:W-:Y:S01]  /*2720*/  F2FP.SATFINITE.E4M3.F32.PACK_AB_MERGE_C R122, R123, R122, RZ ;  /* 0x0000007a7b7a723e */ /* 0x000fe200048070ff */
[----:B------:R1:W-:Y:S01]  /*2730*/  STS.128 [R3+UR8], R36 ;  /* 0x0000002403007988 */ /* 0x0003e20008000c08 */
[----:B------:R-:W-:Y:S02]  /*2740*/  F2FP.SATFINITE.E4M3.F32.PACK_AB_MERGE_C R126, R127, R126, RZ ;  /* 0x0000007e7f7e723e */ /* 0x000fe400048070ff */
[----:B------:R-:W-:Y:S02]  /*2750*/  F2FP.SATFINITE.E4M3.F32.PACK_AB_MERGE_C R130, R131, R130, RZ ;  /* 0x000000828382723e */ /* 0x000fe400048070ff */
[----:B------:R-:W-:Y:S02]  /*2760*/  F2FP.SATFINITE.E4M3.F32.PACK_AB_MERGE_C R53, R57, R56, R58 ;  /* 0x000000383935723e */ /* 0x000fe4000480703a */
[----:B------:R-:W-:Y:S02]  /*2770*/  F2FP.SATFINITE.E4M3.F32.PACK_AB_MERGE_C R54, R61, R60, R62 ;  /* 0x0000003c3d36723e */ /* 0x000fe4000480703e */
[----:B------:R-:W-:-:S02]  /*2780*/  F2FP.SATFINITE.E4M3.F32.PACK_AB_MERGE_C R55, R65, R64, R55 ;  /* 0x000000404137723e */ /* 0x000fc40004807037 */
[----:B------:R-:W-:Y:S02]  /*2790*/  F2FP.SATFINITE.E4M3.F32.PACK_AB_MERGE_C R68, R69, R68, R70 ;  /* 0x000000444544723e */ /* 0x000fe40004807046 */
[----:B------:R-:W-:Y:S02]  /*27a0*/  LOP3.LUT R8, R0, 0x30, RZ, 0x3c, !PT ;  /* 0x0000003000087812 */ /* 0x000fe400078e3cff */
[----:B------:R-:W-:Y:S02]  /*27b0*/  F2FP.SATFINITE.E4M3.F32.PACK_AB_MERGE_C R69, R73, R72, R74 ;  /* 0x000000484945723e */ /* 0x000fe4000480704a */
[----:B------:R-:W-:Y:S01]  /*27c0*/  F2FP.SATFINITE.E4M3.F32.PACK_AB_MERGE_C R70, R77, R76, R78 ;  /* 0x0000004c4d46723e */ /* 0x000fe2000480704e */
[----:B------:R1:W-:Y:S01]  /*27d0*/  STS.128 [R8+UR8], R52 ;  /* 0x0000003408007988 */ /* 0x0003e20008000c08 */
[----:B------:R-:W-:Y:S02]  /*27e0*/  F2FP.SATFINITE.E4M3.F32.PACK_AB_MERGE_C R71, R81, R80, R71 ;  /* 0x000000505147723e */ /* 0x000fe40004807047 */
[----:B------:R-:W-:-:S02]  /*27f0*/  F2FP.SATFINITE.E4M3.F32.PACK_AB_MERGE_C R84, R85, R84, R86 ;  /* 0x000000545554723e */ /* 0x000fc40004807056 */
[C---:B------:R-:W-:Y:S02]  /*2800*/  LOP3.LUT R9, R0.reuse, 0x40, RZ, 0x3c, !PT ;  /* 0x0000004000097812 */ /* 0x040fe400078e3cff */
[----:B------:R-:W-:Y:S02]  /*2810*/  F2FP.SATFINITE.E4M3.F32.PACK_AB_MERGE_C R85, R89, R88, R90 ;  /* 0x000000585955723e */ /* 0x000fe4000480705a */
[----:B------:R-:W-:Y:S01]  /*2820*/  F2FP.SATFINITE.E4M3.F32.PACK_AB_MERGE_C R86, R93, R92, R94 ;  /* 0x0000005c5d56723e */ /* 0x000fe2000480705e */
[----:B------:R1:W-:Y:S01]  /*2830*/  STS.128 [R9+UR8], R68 ;  /* 0x0000004409007988 */ /* 0x0003e20008000c08 */
[----:B------:R-:W-:Y:S02]  /*2840*/  F2FP.SATFINITE.E4M3.F32.PACK_AB_MERGE_C R87, R97, R96, R98 ;  /* 0x000000606157723e */ /* 0x000fe40004807062 */
[----:B------:R-:W-:Y:S02]  /*2850*/  F2FP.SATFINITE.E4M3.F32.PACK_AB_MERGE_C R100, R101, R100, R102 ;  /* 0x000000646564723e */ /* 0x000fe40004807066 */
[----:B------:R-:W-:-:S02]  /*2860*/  LOP3.LUT R10, R0, 0x50, RZ, 0x3c, !PT ;  /* 0x00000050000a7812 */ /* 0x000fc400078e3cff */
[----:B------:R-:W-:Y:S02]  /*2870*/  F2FP.SATFINITE.E4M3.F32.PACK_AB_MERGE_C R101, R105, R104, R106 ;  /* 0x000000686965723e */ /* 0x000fe4000480706a */
[----:B------:R-:W-:Y:S01]  /*2880*/  F2FP.SATFINITE.E4M3.F32.PACK_AB_MERGE_C R102, R109, R108, R110 ;  /* 0x0000006c6d66723e */ /* 0x000fe2000480706e */
[----:B------:R1:W-:Y:S01]  /*2890*/  STS.128 [R10+UR8], R84 ;  /* 0x000000540a007988 */ /* 0x0003e20008000c08 */
[----:B------:R-:W-:Y:S02]  /*28a0*/  F2FP.SATFINITE.E4M3.F32.PACK_AB_MERGE_C R103, R113, R112, R114 ;  /* 0x000000707167723e */ /* 0x000fe40004807072 */
[----:B------:R-:W-:Y:S02]  /*28b0*/  F2FP.SATFINITE.E4M3.F32.PACK_AB_MERGE_C R116, R117, R116, R118 ;  /* 0x000000747574723e */ /* 0x000fe40004807076 */
[----:B------:R-:W-:Y:S02]  /*28c0*/  LOP3.LUT R11, R0, 0x60, RZ, 0x3c, !PT ;  /* 0x00000060000b7812 */ /* 0x000fe400078e3cff */
[----:B------:R-:W-:-:S02]  /*28d0*/  F2FP.SATFINITE.E4M3.F32.PACK_AB_MERGE_C R117, R121, R120, R122 ;  /* 0x000000787975723e */ /* 0x000fc4000480707a */
[----:B------:R-:W-:Y:S01]  /*28e0*/  F2FP.SATFINITE.E4M3.F32.PACK_AB_MERGE_C R118, R125, R124, R126 ;  /* 0x0000007c7d76723e */ /* 0x000fe2000480707e */
[----:B------:R1:W-:Y:S01]  /*28f0*/  STS.128 [R11+UR8], R100 ;  /* 0x000000640b007988 */ /* 0x0003e20008000c08 */
[----:B------:R-:W-:Y:S02]  /*2900*/  F2FP.SATFINITE.E4M3.F32.PACK_AB_MERGE_C R119, R129, R128, R130 ;  /* 0x000000808177723e */ /* 0x000fe40004807082 */
[----:B------:R-:W-:-:S05]  /*2910*/  LOP3.LUT R12, R0, 0x70, RZ, 0x3c, !PT ;  /* 0x00000070000c7812 */ /* 0x000fca00078e3cff */
[----:B------:R1:W-:Y:S01]  /*2920*/  STS.128 [R12+UR8], R116 ;  /* 0x000000740c007988 */ /* 0x0003e20008000c08 */
[----:B------:R2:W-:Y:S06]  /*2930*/  MEMBAR.ALL.CTA ;  /* 0x0000000000007992 */ /* 0x0005ec0000008000 */
[----:B--2---:R-:W2:Y:S02]  /*2940*/  FENCE.VIEW.ASYNC.S ;  /* 0x00000000000073c6 */ /* 0x004ea40000000000 */
[----:B--2---:R-:W-:Y:S06]  /*2950*/  BAR.SYNC.DEFER_BLOCKING 0x0 ;  /* 0x0000000000007b1d */ /* 0x004fec0000010000 */
[----:B------:R1:W-:Y:S01]  /*2960*/  @UP1 UTMASTG.2D [UR4], [UR20] ;  /* 0x00000004140013b5 */ /* 0x0003e20008008000 */
[----:B------:R0:W-:Y:S01]  /*2970*/  UTMACMDFLUSH ;  /* 0x00000000000079b7 */ /* 0x0001e20000000000 */
[----:B------:R-:W-:-:S04]  /*2980*/  DEPBAR.LE SB0, 0x0 ;  /* 0x000080000000791a */ /* 0x000fc80000000000 */
[----:B------:R-:W-:Y:S08]  /*2990*/  BAR.SYNC.DEFER_BLOCKING 0x0 ;  /* 0x0000000000007b1d */ /* 0x000ff00000010000 */
[----:B------:R-:W-:Y:S06]  /*29a0*/  BAR.SYNC.DEFER_BLOCKING 0x0 ;  /* 0x0000000000007b1d */ /* 0x000fec0000010000 */
[----:B-1----:R-:W-:Y:S05]  /*29b0*/  @P2 BRA `(.L_x_72) ;  /* 0x0000000000a02947 */ /* 0x002fea0003800000 */
[----:B------:R-:W1:Y:S01]  /*29c0*/  S2UR UR5, SR_CgaCtaId ;  /* 0x00000000000579c3 */ /* 0x000e620000008800 */
[----:B------:R-:W-:Y:S01]  /*29d0*/  NOP ;  /* 0x0000000000007918 */ /* 0x000fe20000000000 */
[----:B------:R-:W-:Y:S01]  /*29e0*/  UMOV UR4, 0x50 ;  /* 0x0000005000047882 */ /* 0x000fe20000000000 */
[----:B------:R-:W-:Y:S02]  /*29f0*/  IMAD.U32 R0, RZ, RZ, UR23 ;  /* 0x00000017ff007e24 */ /* 0x000fe4000f8e00ff */
[----:B------:R-:W-:Y:S02]  /*2a00*/  IMAD.MOV.U32 R3, RZ, RZ, 0xff ;  /* 0x000000ffff037424 */ /* 0x000fe400078e00ff */
[----:B------:R-:W-:Y:S01]  /*2a10*/  IMAD.MOV.U32 R7, RZ, RZ, 0x1 ;  /* 0x00000001ff077424 */ /* 0x000fe200078e00ff */
[----:B------:R-:W-:-:S04]  /*2a20*/  LOP3.LUT R0, R0, 0xffff, RZ, 0xc0, !PT ;  /* 0x0000ffff00007812 */ /* 0x000fc800078ec0ff */
[----:B------:R-:W-:-:S05]  /*2a30*/  SHF.R.U32.HI R0, RZ, 0x5, R0 ;  /* 0x00000005ff007819 */ /* 0x000fca0000011600 */
[----:B------:R-:W-:Y:S01]  /*2a40*/  VIADD R2, R0, 0x10 ;  /* 0x0000001000027836 */ /* 0x000fe20000000000 */
[----:B------:R-:W-:Y:S01]  /*2a50*/  SHF.L.U32 R0, R3, R0, RZ ;  /* 0x0000000003007219 */ /* 0x000fe200000006ff */
[----:B-1----:R-:W-:-:S03]  /*2a60*/  ULEA UR6, UR5, UR4, 0x18 ;  /* 0x0000000405067291 */ /* 0x002fc6000f8ec0ff */
[----:B------:R-:W-:-:S04]  /*2a70*/  SHF.L.U32 R3, R7, R2, RZ ;  /* 0x0000000207037219 */ /* 0x000fc800000006ff */
[----:B------:R-:W-:Y:S02]  /*2a80*/  LOP3.LUT R0, R3, R0, RZ, 0xfc, !PT ;  /* 0x0000000003007212 */ /* 0x000fe400078efcff */
[----:B------:R-:W1:Y:S02]  /*2a90*/  LDS R5, [UR6] ;  /* 0x00000006ff057984 */ /* 0x000e640008000800 */
[C---:B------:R-:W-:Y:S02]  /*2aa0*/  LOP3.LUT R2, R0.reuse, 0xffff, RZ, 0xc0, !PT ;  /* 0x0000ffff00027812 */ /* 0x040fe400078ec0ff */
[----:B-1----:R-:W-:-:S04]  /*2ab0*/  LOP3.LUT R3, R0, 0xffff, R5, 0x80, !PT ;  /* 0x0000ffff00037812 */ /* 0x002fc800078e8005 */
[----:B------:R-:W-:-:S13]  /*2ac0*/  ISETP.NE.AND P0, PT, R3, R2, PT ;  /* 0x000000020300720c */ /* 0x000fda0003f05270 */
[----:B------:R-:W-:Y:S05]  /*2ad0*/  @P0 BRA `(.L_x_73) ;  /* 0x0000000000500947 */ /* 0x000fea0003800000 */
[----:B------:R-:W-:Y:S02]  /*2ae0*/  SHF.R.U32.HI R5, RZ, 0x10, R5 ;  /* 0x00000010ff057819 */ /* 0x000fe40000011605 */
[----:B------:R-:W-:-:S04]  /*2af0*/  SHF.R.U32.HI R2, RZ, 0x10, R0 ;  /* 0x00000010ff027819 */ /* 0x000fc80000011600 */
[----:B------:R-:W-:-:S04]  /*2b00*/  LOP3.LUT R5, R5, R2, RZ, 0xc0, !PT ;  /* 0x0000000205057212 */ /* 0x000fc800078ec0ff */
[----:B------:R-:W-:-:S13]  /*2b10*/  ISETP.NE.AND P0, PT, R5, R2, PT ;  /* 0x000000020500720c */ /* 0x000fda0003f05270 */
[----:B------:R-:W-:Y:S05]  /*2b20*/  @P0 BRA `(.L_x_74) ;  /* 0x0000000000300947 */ /* 0x000fea0003800000 */
[----:B------:R-:W-:Y:S01]  /*2b30*/  R2UR UR4, R0 ;  /* 0x00000000000472ca */ /* 0x000fe200000e0000 */
[----:B------:R-:W-:Y:S01]  /*2b40*/  VOTEU.ANY UR5, UPT, PT ;  /* 0x0000000000057886 */ /* 0x000fe200038e0100 */
[----:B------:R-:W1:Y:S01]  /*2b50*/  S2R R0, SR_LANEID ;  /* 0x0000000000007919 */ /* 0x000e620000000000 */
[----:B------:R-:W-:-:S10]  /*2b60*/  UFLO.U32 UR5, UR5 ;  /* 0x00000005000572bd */ /* 0x000fd400080e0000 */
[----:B------:R-:W-:-:S06]  /*2b70*/  ULOP3.LUT UR4, URZ, UR4, URZ, 0x33, !UPT ;  /* 0x00000004ff047292 */ /* 0x000fcc000f8e33ff */
[----:B------:R-:W-:-:S04]  /*2b80*/  IMAD.U32 R2, RZ, RZ, UR4 ;  /* 0x00000004ff027e24 */ /* 0x000fc8000f8e00ff */
[----:B------:R-:W2:Y:S02]  /*2b90*/  REDUX UR7, R2 ;  /* 0x00000000020773c4 */ /* 0x000ea40000000000 */
[----:B------:R3:W-:Y:S01]  /*2ba0*/  UTCATOMSWS.AND URZ, UR4 ;  /* 0x0000000400ff79e3 */ /* 0x0007e20008000000 */
[----:B-1----:R-:W-:Y:S01]  /*2bb0*/  ISETP.EQ.U32.AND P0, PT, R0, UR5, PT ;  /* 0x0000000500007c0c */ /* 0x002fe2000bf02070 */
[----:B--2---:R-:W-:-:S12]  /*2bc0*/  IMAD.U32 R0, RZ, RZ, UR7 ;  /* 0x00000007ff007e24 */ /* 0x004fd8000f8e00ff */
[----:B------:R3:W-:Y:S01]  /*2bd0*/  @P0 ATOMS.AND RZ, [UR6], R0 ;  /* 0x00000000ffff098c */ /* 0x0007e2000a800006 */
[----:B------:R-:W-:Y:S05]  /*2be0*/  BRA `(.L_x_72) ;  /* 0x0000000000147947 */ /* 0x000fea0003800000 */
.L_x_74:
[----:B------:R-:W-:-:S07]  /*2bf0*/  MOV R2, 0x2c10 ;  /* 0x00002c1000027802 */ /* 0x000fce0000000f00 */
[----:B------:R-:W-:Y:S05]  /*2c00*/  CALL.REL.NOINC `($__internal_0_$__cuda_sm10x_tcgen05_guardrail_trap_col_being_dealloced_not_returned_by_alloc) ;  /* 0x0000000000447944 */ /* 0x000fea0003c00000 */
[----:B------:R-:W-:Y:S05]  /*2c10*/  BRA `(.L_x_72) ;  /* 0x0000000000087947 */ /* 0x000fea0003800000 */
.L_x_73:
[----:B------:R-:W-:-:S07]  /*2c20*/  MOV R2, 0x2c40 ;  /* 0x00002c4000027802 */ /* 0x000fce0000000f00 */
[----:B------:R-:W-:Y:S05]  /*2c30*/  CALL.REL.NOINC `($__internal_2_$__cuda_sm10x_tcgen05_guardrail_trap_unallocated_columns_being_dealloced) ;  /* 0x0000000000507944 */ /* 0x000fea0003c00000 */
.L_x_72:
[----:B------:R-:W-:Y:S01]  /*2c40*/  NOP ;  /* 0x0000000000007918 */ /* 0x000fe20000000000 */
[----:B---3--:R-:W-:Y:S05]  /*2c50*/  EXIT ;  /* 0x000000000000794d */ /* 0x008fea0003800000 */
.L_x_59:
[----:B------:R-:W1:Y:S02]  /*2c60*/  SYNCS.PHASECHK.TRANS64.TRYWAIT P0, [UR8+0xf000], RZ ;  /* 0x00f000ffff0075a7 */ /* 0x000e640008001108 */
[----:B-1----:R-:W-:Y:S05]  /*2c70*/  @!P0 BRA `(.L_x_59) ;  /* 0xfffffffc00f88947 */ /* 0x002fea000383ffff */
[----:B------:R-:W-:Y:S05]  /*2c80*/  BRA `(.L_x_75) ;  /* 0xffffffec00a07947 */ /* 0x000fea000383ffff */
.L_x_61:
[----:B------:R-:W1:Y:S02]  /*2c90*/  SYNCS.PHASECHK.TRANS64.TRYWAIT P1, [UR8+0xf020], RZ ;  /* 0x00f020ffff0075a7 */ /* 0x000e640008021108 */
[----:B-1----:R-:W-:Y:S05]  /*2ca0*/  @!P1 BRA `(.L_x_61) ;  /* 0xfffffffc00f89947 */ /* 0x002fea000383ffff */
[----:B------:R-:W-:Y:S05]  /*2cb0*/  BRA `(.L_x_76) ;  /* 0xfffffff000147947 */ /* 0x000fea000383ffff */
.L_x_62:
[----:B------:R-:W2:Y:S02]  /*2cc0*/  SYNCS.PHASECHK.TRANS64.TRYWAIT P0, [UR28+0xf000], R2 ;  /* 0x00f00002ff0075a7 */ /* 0x000ea4000800111c */
[----:B--2---:R-:W-:Y:S05]  /*2cd0*/  @!P0 BRA `(.L_x_62) ;  /* 0xfffffffc00f88947 */ /* 0x004fea000383ffff */
[----:B------:R-:W-:Y:S05]  /*2ce0*/  BRA `(.L_x_77) ;  /* 0xfffffff000947947 */ /* 0x000fea000383ffff */
.L_x_64:
[----:B------:R-:W2:Y:S02]  /*2cf0*/  SYNCS.PHASECHK.TRANS64.TRYWAIT P0, [UR28+0xf020], R2 ;  /* 0x00f02002ff0075a7 */ /* 0x000ea4000800111c */
[----:B--2---:R-:W-:Y:S05]  /*2d00*/  @!P0 BRA `(.L_x_64) ;  /* 0xfffffffc00f88947 */ /* 0x004fea000383ffff */
[----:B------:R-:W-:Y:S05]  /*2d10*/  BRA `(.L_x_78) ;  /* 0xfffffff400047947 */ /* 0x000fea000383ffff */
        .weak           $__internal_0_$__cuda_sm10x_tcgen05_guardrail_trap_col_being_dealloced_not_returned_by_alloc
        .type           $__internal_0_$__cuda_sm10x_tcgen05_guardrail_trap_col_being_dealloced_not_returned_by_alloc,@function
        .size           $__internal_0_$__cuda_sm10x_tcgen05_guardrail_trap_col_being_dealloced_not_returned_by_alloc,($__internal_1_$__cuda_sm10x_tcgen05_guardrail_trap_phase_invalid_during_alloc - $__internal_0_$__cuda_sm10x_tcgen05_guardrail_trap_col_being_dealloced_not_returned_by_alloc)
$__internal_0_$__cuda_sm10x_tcgen05_guardrail_trap_col_being_dealloced_not_returned_by_alloc:
[----:B------:R-:W-:Y:S05]  /*2d20*/  BPT.TRAP 0x1 ;  /* 0x000000040000795c */ /* 0x000fea0000300000 */
[----:B------:R-:W-:-:S04]  /*2d30*/  IMAD.MOV.U32 R3, RZ, RZ, 0x0 ;  /* 0x00000000ff037424 */ /* 0x000fc800078e00ff */
[----:B------:R-:W-:Y:S05]  /*2d40*/  RET.REL.NODEC R2 `(gluon_tcgen05) ;  /* 0xffffffd002ac7950 */ /* 0x000fea0003c3ffff */
        .weak           $__internal_1_$__cuda_sm10x_tcgen05_guardrail_trap_phase_invalid_during_alloc
        .type           $__internal_1_$__cuda_sm10x_tcgen05_guardrail_trap_phase_invalid_during_alloc,@function
        .size           $__internal_1_$__cuda_sm10x_tcgen05_guardrail_trap_phase_invalid_during_alloc,($__internal_2_$__cuda_sm10x_tcgen05_guardrail_trap_unallocated_columns_being_dealloced - $__internal_1_$__cuda_sm10x_tcgen05_guardrail_trap_phase_invalid_during_alloc)
$__internal_1_$__cuda_sm10x_tcgen05_guardrail_trap_phase_invalid_during_alloc:
[----:B------:R-:W-:Y:S05]  /*2d50*/  BPT.TRAP 0x1 ;  /* 0x000000040000795c */ /* 0x000fea0000300000 */
[----:B------:R-:W-:-:S04]  /*2d60*/  IMAD.MOV.U32 R3, RZ, RZ, 0x0 ;  /* 0x00000000ff037424 */ /* 0x000fc800078e00ff */
[----:B------:R-:W-:Y:S05]  /*2d70*/  RET.REL.NODEC R2 `(gluon_tcgen05) ;  /* 0xffffffd002a07950 */ /* 0x000fea0003c3ffff */
        .weak           $__internal_2_$__cuda_sm10x_tcgen05_guardrail_trap_unallocated_columns_being_dealloced
        .type           $__internal_2_$__cuda_sm10x_tcgen05_guardrail_trap_unallocated_columns_being_dealloced,@function
        .size           $__internal_2_$__cuda_sm10x_tcgen05_guardrail_trap_unallocated_columns_being_dealloced,(.L_x_82 - $__internal_2_$__cuda_sm10x_tcgen05_guardrail_trap_unallocated_columns_being_dealloced)
$__internal_2_$__cuda_sm10x_tcgen05_guardrail_trap_unallocated_columns_being_dealloced:
[----:B------:R-:W-:Y:S05]  /*2d80*/  BPT.TRAP 0x1 ;  /* 0x000000040000795c */ /* 0x000fea0000300000 */
[----:B------:R-:W-:-:S04]  /*2d90*/  IMAD.MOV.U32 R3, RZ, RZ, 0x0 ;  /* 0x00000000ff037424 */ /* 0x000fc800078e00ff */
[----:B------:R-:W-:Y:S05]  /*2da0*/  RET.REL.NODEC R2 `(gluon_tcgen05) ;  /* 0xffffffd002947950 */ /* 0x000fea0003c3ffff */
.L_x_79:
[----:B------:R-:W-:-:S00]  /*2db0*/  BRA `(.L_x_79) ;  /* 0xfffffffc00fc7947 */ /* 0x000fc0000383ffff */
[----:B------:R-:W-:-:S00]  /*2dc0*/  NOP ;  /* 0x0000000000007918 */ /* 0x000fc00000000000 */
        /* <DEDUP_REMOVED lines=11> */
.L_x_82:


//--------------------- .nv.shared.gluon_tcgen05  --------------------------
	.section	.nv.shared.gluon_tcgen05,"aw",@nobits
	.sectionflags	@""
	.align	16
	.zero		1024


//--------------------- .nv.shared.reserved.0     --------------------------
	.section	.nv.shared.reserved.0,"aw",@nobits
	.align	8
	.weak		__nv_reservedSMEM_offset_0_alias
	.size		__nv_reservedSMEM_offset_0_alias, 0, 64
	.other		__nv_reservedSMEM_offset_0_alias,@"STO_CUDA_RESERVED_SHARED STV_DEFAULT"
__nv_reservedSMEM_offset_0_alias:
	.zero		0
.nv.shared.reserved.0:
	.zero		64
	.weak		__nv_reservedSMEM_allocation_phase
	.type		__nv_reservedSMEM_allocation_phase,@object
	.size		__nv_reservedSMEM_allocation_phase,(.L_0 - __nv_reservedSMEM_allocation_phase)
__nv_reservedSMEM_allocation_phase:
	.zero		1
.L_0:
	.zero		7
	.weak		__nv_reservedSMEM_devtool_atexit_pc
	.type		__nv_reservedSMEM_devtool_atexit_pc,@object
	.size		__nv_reservedSMEM_devtool_atexit_pc,(__nv_reservedSMEM_allocation_mask - __nv_reservedSMEM_devtool_atexit_pc)
__nv_reservedSMEM_devtool_atexit_pc:
	.zero		8
	.weak		__nv_reservedSMEM_allocation_mask
	.type		__nv_reservedSMEM_allocation_mask,@object
	.size		__nv_reservedSMEM_allocation_mask,(.L_2 - __nv_reservedSMEM_allocation_mask)
__nv_reservedSMEM_allocation_mask:
	.zero		4
.L_2:


//--------------------- .nv.constant0.gluon_tcgen05 --------------------------
	.section	.nv.constant0.gluon_tcgen05,"a",@progbits
	.sectionflags	@""
	.align	4
.nv.constant0.gluon_tcgen05:
	.zero		976


//--------------------- SYMBOLS --------------------------

	.type		.nv.reservedSmem.offset0,@object
	.size		.nv.reservedSmem.offset0,0x4
	.type		.nv.reservedSmem.cap,@object
	.size		.nv.reservedSmem.cap,0x4
